//
// Generated by NVIDIA NVVM Compiler
//
// Compiler Build ID: CL-36424714
// Cuda compilation tools, release 13.0, V13.0.88
// Based on NVVM 20.0.0
//

.version 9.0
.target sm_100
.address_size 64

	// .globl	_Z3addPiS_S_i

.visible .entry _Z3addPiS_S_i(
	.param .u64 .ptr .align 1 _Z3addPiS_S_i_param_0,
	.param .u64 .ptr .align 1 _Z3addPiS_S_i_param_1,
	.param .u64 .ptr .align 1 _Z3addPiS_S_i_param_2,
	.param .u32 _Z3addPiS_S_i_param_3
)
{
	.reg .pred 	%p<2>;
	.reg .b32 	%r<9>;
	.reg .b64 	%rd<11>;

	ld.param.u64 	%rd1, [_Z3addPiS_S_i_param_0];
	ld.param.u64 	%rd2, [_Z3addPiS_S_i_param_1];
	ld.param.u64 	%rd3, [_Z3addPiS_S_i_param_2];
	ld.param.u32 	%r2, [_Z3addPiS_S_i_param_3];
	mov.u32 	%r3, %tid.x;
	mov.u32 	%r4, %ctaid.x;
	mov.u32 	%r5, %ntid.x;
	mad.lo.s32 	%r1, %r4, %r5, %r3;
	setp.ge.s32 	%p1, %r1, %r2;
	@%p1 bra 	$L__BB0_2;
	cvta.to.global.u64 	%rd4, %rd1;
	cvta.to.global.u64 	%rd5, %rd2;
	cvta.to.global.u64 	%rd6, %rd3;
	mul.wide.s32 	%rd7, %r1, 4;
	add.s64 	%rd8, %rd4, %rd7;
	ld.global.u32 	%r6, [%rd8];
	add.s64 	%rd9, %rd5, %rd7;
	ld.global.u32 	%r7, [%rd9];
	add.s32 	%r8, %r7, %r6;
	add.s64 	%rd10, %rd6, %rd7;
	st.global.u32 	[%rd10], %r8;
$L__BB0_2:
	ret;

}
	// .globl	_Z10gpu_l_reluPdiii
.visible .entry _Z10gpu_l_reluPdiii(
	.param .u64 .ptr .align 1 _Z10gpu_l_reluPdiii_param_0,
	.param .u32 _Z10gpu_l_reluPdiii_param_1,
	.param .u32 _Z10gpu_l_reluPdiii_param_2,
	.param .u32 _Z10gpu_l_reluPdiii_param_3
)
{
	.reg .pred 	%p<5>;
	.reg .b32 	%r<16>;
	.reg .b64 	%rd<5>;
	.reg .b64 	%fd<3>;

	ld.param.u64 	%rd2, [_Z10gpu_l_reluPdiii_param_0];
	ld.param.u32 	%r5, [_Z10gpu_l_reluPdiii_param_1];
	ld.param.u32 	%r4, [_Z10gpu_l_reluPdiii_param_2];
	mov.u32 	%r6, %ctaid.y;
	mov.u32 	%r7, %ntid.y;
	mov.u32 	%r8, %tid.y;
	mad.lo.s32 	%r9, %r6, %r7, %r8;
	mov.u32 	%r10, %ctaid.x;
	mov.u32 	%r11, %ntid.x;
	mov.u32 	%r12, %tid.x;
	mad.lo.s32 	%r2, %r10, %r11, %r12;
	setp.ge.s32 	%p1, %r2, %r4;
	setp.ge.s32 	%p2, %r9, %r5;
	or.pred  	%p3, %p1, %p2;
	@%p3 bra 	$L__BB1_3;
	cvta.to.global.u64 	%rd3, %rd2;
	mov.u32 	%r13, %ctaid.z;
	mad.lo.s32 	%r14, %r5, %r13, %r9;
	mad.lo.s32 	%r15, %r14, %r4, %r2;
	mul.wide.s32 	%rd4, %r15, 8;
	add.s64 	%rd1, %rd3, %rd4;
	ld.global.f64 	%fd1, [%rd1];
	setp.geu.f64 	%p4, %fd1, 0d0000000000000000;
	@%p4 bra 	$L__BB1_3;
	mul.f64 	%fd2, %fd1, 0d3FB999999999999A;
	st.global.f64 	[%rd1], %fd2;
$L__BB1_3:
	ret;

}
	// .globl	_Z10gpu_b_normPdS_S_S_iii
.visible .entry _Z10gpu_b_normPdS_S_S_iii(
	.param .u64 .ptr .align 1 _Z10gpu_b_normPdS_S_S_iii_param_0,
	.param .u64 .ptr .align 1 _Z10gpu_b_normPdS_S_S_iii_param_1,
	.param .u64 .ptr .align 1 _Z10gpu_b_normPdS_S_S_iii_param_2,
	.param .u64 .ptr .align 1 _Z10gpu_b_normPdS_S_S_iii_param_3,
	.param .u32 _Z10gpu_b_normPdS_S_S_iii_param_4,
	.param .u32 _Z10gpu_b_normPdS_S_S_iii_param_5,
	.param .u32 _Z10gpu_b_normPdS_S_S_iii_param_6
)
{
	.reg .pred 	%p<4>;
	.reg .b32 	%r<16>;
	.reg .b64 	%rd<15>;
	.reg .b64 	%fd<8>;

	ld.param.u64 	%rd1, [_Z10gpu_b_normPdS_S_S_iii_param_0];
	ld.param.u64 	%rd2, [_Z10gpu_b_normPdS_S_S_iii_param_1];
	ld.param.u64 	%rd3, [_Z10gpu_b_normPdS_S_S_iii_param_2];
	ld.param.u64 	%rd4, [_Z10gpu_b_normPdS_S_S_iii_param_3];
	ld.param.u32 	%r5, [_Z10gpu_b_normPdS_S_S_iii_param_4];
	ld.param.u32 	%r4, [_Z10gpu_b_normPdS_S_S_iii_param_5];
	mov.u32 	%r6, %ctaid.y;
	mov.u32 	%r7, %ntid.y;
	mov.u32 	%r8, %tid.y;
	mad.lo.s32 	%r9, %r6, %r7, %r8;
	mov.u32 	%r10, %ctaid.x;
	mov.u32 	%r11, %ntid.x;
	mov.u32 	%r12, %tid.x;
	mad.lo.s32 	%r2, %r10, %r11, %r12;
	setp.ge.s32 	%p1, %r2, %r4;
	setp.ge.s32 	%p2, %r9, %r5;
	or.pred  	%p3, %p1, %p2;
	@%p3 bra 	$L__BB2_2;
	mov.u32 	%r13, %ctaid.z;
	cvta.to.global.u64 	%rd5, %rd3;
	cvta.to.global.u64 	%rd6, %rd1;
	cvta.to.global.u64 	%rd7, %rd2;
	cvta.to.global.u64 	%rd8, %rd4;
	mad.lo.s32 	%r14, %r5, %r13, %r9;
	mad.lo.s32 	%r15, %r14, %r4, %r2;
	mul.wide.u32 	%rd9, %r13, 8;
	add.s64 	%rd10, %rd5, %rd9;
	ld.global.f64 	%fd1, [%rd10];
	mul.wide.s32 	%rd11, %r15, 8;
	add.s64 	%rd12, %rd6, %rd11;
	ld.global.f64 	%fd2, [%rd12];
	add.s64 	%rd13, %rd7, %rd9;
	ld.global.f64 	%fd3, [%rd13];
	sub.f64 	%fd4, %fd2, %fd3;
	mul.f64 	%fd5, %fd1, %fd4;
	add.s64 	%rd14, %rd8, %rd9;
	ld.global.f64 	%fd6, [%rd14];
	div.rn.f64 	%fd7, %fd5, %fd6;
	st.global.f64 	[%rd12], %fd7;
$L__BB2_2:
	ret;

}
	// .globl	_Z12gpu_add_biasPdS_iii
.visible .entry _Z12gpu_add_biasPdS_iii(
	.param .u64 .ptr .align 1 _Z12gpu_add_biasPdS_iii_param_0,
	.param .u64 .ptr .align 1 _Z12gpu_add_biasPdS_iii_param_1,
	.param .u32 _Z12gpu_add_biasPdS_iii_param_2,
	.param .u32 _Z12gpu_add_biasPdS_iii_param_3,
	.param .u32 _Z12gpu_add_biasPdS_iii_param_4
)
{
	.reg .pred 	%p<4>;
	.reg .b32 	%r<16>;
	.reg .b64 	%rd<9>;
	.reg .b64 	%fd<4>;

	ld.param.u64 	%rd1, [_Z12gpu_add_biasPdS_iii_param_0];
	ld.param.u64 	%rd2, [_Z12gpu_add_biasPdS_iii_param_1];
	ld.param.u32 	%r5, [_Z12gpu_add_biasPdS_iii_param_2];
	ld.param.u32 	%r4, [_Z12gpu_add_biasPdS_iii_param_3];
	mov.u32 	%r6, %ctaid.y;
	mov.u32 	%r7, %ntid.y;
	mov.u32 	%r8, %tid.y;
	mad.lo.s32 	%r9, %r6, %r7, %r8;
	mov.u32 	%r10, %ctaid.x;
	mov.u32 	%r11, %ntid.x;
	mov.u32 	%r12, %tid.x;
	mad.lo.s32 	%r2, %r10, %r11, %r12;
	setp.ge.s32 	%p1, %r2, %r4;
	setp.ge.s32 	%p2, %r9, %r5;
	or.pred  	%p3, %p1, %p2;
	@%p3 bra 	$L__BB3_2;
	mov.u32 	%r13, %ctaid.z;
	cvta.to.global.u64 	%rd3, %rd2;
	cvta.to.global.u64 	%rd4, %rd1;
	mul.wide.u32 	%rd5, %r13, 8;
	add.s64 	%rd6, %rd3, %rd5;
	ld.global.f64 	%fd1, [%rd6];
	mad.lo.s32 	%r14, %r5, %r13, %r9;
	mad.lo.s32 	%r15, %r14, %r4, %r2;
	mul.wide.s32 	%rd7, %r15, 8;
	add.s64 	%rd8, %rd4, %rd7;
	ld.global.f64 	%fd2, [%rd8];
	add.f64 	%fd3, %fd1, %fd2;
	st.global.f64 	[%rd8], %fd3;
$L__BB3_2:
	ret;

}
	// .globl	_Z7gpu_maxPdS_ii
.visible .entry _Z7gpu_maxPdS_ii(
	.param .u64 .ptr .align 1 _Z7gpu_maxPdS_ii_param_0,
	.param .u64 .ptr .align 1 _Z7gpu_maxPdS_ii_param_1,
	.param .u32 _Z7gpu_maxPdS_ii_param_2,
	.param .u32 _Z7gpu_maxPdS_ii_param_3
)
{
	.reg .pred 	%p<40>;
	.reg .b32 	%r<38>;
	.reg .b64 	%rd<43>;
	.reg .b64 	%fd<83>;

	ld.param.u64 	%rd2, [_Z7gpu_maxPdS_ii_param_0];
	ld.param.u64 	%rd3, [_Z7gpu_maxPdS_ii_param_1];
	ld.param.u32 	%r23, [_Z7gpu_maxPdS_ii_param_2];
	ld.param.u32 	%r24, [_Z7gpu_maxPdS_ii_param_3];
	cvta.to.global.u64 	%rd1, %rd3;
	mov.u32 	%r25, %tid.x;
	mov.u32 	%r26, %ctaid.x;
	mov.u32 	%r27, %ntid.x;
	mad.lo.s32 	%r1, %r26, %r27, %r25;
	setp.ge.s32 	%p1, %r1, %r23;
	@%p1 bra 	$L__BB4_15;
	setp.lt.s32 	%p2, %r24, 1;
	mov.f64 	%fd82, 0dC0C3880000000000;
	@%p2 bra 	$L__BB4_14;
	and.b32  	%r2, %r24, 15;
	setp.lt.u32 	%p3, %r24, 16;
	mov.f64 	%fd82, 0dC0C3880000000000;
	mov.b32 	%r34, 0;
	@%p3 bra 	$L__BB4_5;
	and.b32  	%r34, %r24, 2147483632;
	neg.s32 	%r32, %r34;
	shl.b32 	%r5, %r23, 4;
	mov.f64 	%fd82, 0dC0C3880000000000;
	mul.wide.s32 	%rd6, %r23, 8;
	mov.u32 	%r31, %r1;
$L__BB4_4:
	.pragma "nounroll";
	mul.wide.s32 	%rd4, %r31, 8;
	add.s64 	%rd5, %rd1, %rd4;
	ld.global.f64 	%fd18, [%rd5];
	setp.gt.f64 	%p4, %fd18, %fd82;
	selp.f64 	%fd19, %fd18, %fd82, %p4;
	add.s64 	%rd7, %rd5, %rd6;
	ld.global.f64 	%fd20, [%rd7];
	setp.gt.f64 	%p5, %fd20, %fd19;
	selp.f64 	%fd21, %fd20, %fd19, %p5;
	add.s64 	%rd8, %rd7, %rd6;
	ld.global.f64 	%fd22, [%rd8];
	setp.gt.f64 	%p6, %fd22, %fd21;
	selp.f64 	%fd23, %fd22, %fd21, %p6;
	add.s64 	%rd9, %rd8, %rd6;
	ld.global.f64 	%fd24, [%rd9];
	setp.gt.f64 	%p7, %fd24, %fd23;
	selp.f64 	%fd25, %fd24, %fd23, %p7;
	add.s64 	%rd10, %rd9, %rd6;
	ld.global.f64 	%fd26, [%rd10];
	setp.gt.f64 	%p8, %fd26, %fd25;
	selp.f64 	%fd27, %fd26, %fd25, %p8;
	add.s64 	%rd11, %rd10, %rd6;
	ld.global.f64 	%fd28, [%rd11];
	setp.gt.f64 	%p9, %fd28, %fd27;
	selp.f64 	%fd29, %fd28, %fd27, %p9;
	add.s64 	%rd12, %rd11, %rd6;
	ld.global.f64 	%fd30, [%rd12];
	setp.gt.f64 	%p10, %fd30, %fd29;
	selp.f64 	%fd31, %fd30, %fd29, %p10;
	add.s64 	%rd13, %rd12, %rd6;
	ld.global.f64 	%fd32, [%rd13];
	setp.gt.f64 	%p11, %fd32, %fd31;
	selp.f64 	%fd33, %fd32, %fd31, %p11;
	add.s64 	%rd14, %rd13, %rd6;
	ld.global.f64 	%fd34, [%rd14];
	setp.gt.f64 	%p12, %fd34, %fd33;
	selp.f64 	%fd35, %fd34, %fd33, %p12;
	add.s64 	%rd15, %rd14, %rd6;
	ld.global.f64 	%fd36, [%rd15];
	setp.gt.f64 	%p13, %fd36, %fd35;
	selp.f64 	%fd37, %fd36, %fd35, %p13;
	add.s64 	%rd16, %rd15, %rd6;
	ld.global.f64 	%fd38, [%rd16];
	setp.gt.f64 	%p14, %fd38, %fd37;
	selp.f64 	%fd39, %fd38, %fd37, %p14;
	add.s64 	%rd17, %rd16, %rd6;
	ld.global.f64 	%fd40, [%rd17];
	setp.gt.f64 	%p15, %fd40, %fd39;
	selp.f64 	%fd41, %fd40, %fd39, %p15;
	add.s64 	%rd18, %rd17, %rd6;
	ld.global.f64 	%fd42, [%rd18];
	setp.gt.f64 	%p16, %fd42, %fd41;
	selp.f64 	%fd43, %fd42, %fd41, %p16;
	add.s64 	%rd19, %rd18, %rd6;
	ld.global.f64 	%fd44, [%rd19];
	setp.gt.f64 	%p17, %fd44, %fd43;
	selp.f64 	%fd45, %fd44, %fd43, %p17;
	add.s64 	%rd20, %rd19, %rd6;
	ld.global.f64 	%fd46, [%rd20];
	setp.gt.f64 	%p18, %fd46, %fd45;
	selp.f64 	%fd47, %fd46, %fd45, %p18;
	add.s64 	%rd21, %rd20, %rd6;
	ld.global.f64 	%fd48, [%rd21];
	setp.gt.f64 	%p19, %fd48, %fd47;
	selp.f64 	%fd82, %fd48, %fd47, %p19;
	add.s32 	%r32, %r32, 16;
	add.s32 	%r31, %r31, %r5;
	setp.ne.s32 	%p20, %r32, 0;
	@%p20 bra 	$L__BB4_4;
$L__BB4_5:
	setp.eq.s32 	%p21, %r2, 0;
	@%p21 bra 	$L__BB4_14;
	and.b32  	%r11, %r24, 7;
	setp.lt.u32 	%p22, %r2, 8;
	@%p22 bra 	$L__BB4_8;
	mad.lo.s32 	%r29, %r34, %r23, %r1;
	mul.wide.s32 	%rd22, %r29, 8;
	add.s64 	%rd23, %rd1, %rd22;
	ld.global.f64 	%fd50, [%rd23];
	setp.gt.f64 	%p23, %fd50, %fd82;
	selp.f64 	%fd51, %fd50, %fd82, %p23;
	mul.wide.s32 	%rd24, %r23, 8;
	add.s64 	%rd25, %rd23, %rd24;
	ld.global.f64 	%fd52, [%rd25];
	setp.gt.f64 	%p24, %fd52, %fd51;
	selp.f64 	%fd53, %fd52, %fd51, %p24;
	add.s64 	%rd26, %rd25, %rd24;
	ld.global.f64 	%fd54, [%rd26];
	setp.gt.f64 	%p25, %fd54, %fd53;
	selp.f64 	%fd55, %fd54, %fd53, %p25;
	add.s64 	%rd27, %rd26, %rd24;
	ld.global.f64 	%fd56, [%rd27];
	setp.gt.f64 	%p26, %fd56, %fd55;
	selp.f64 	%fd57, %fd56, %fd55, %p26;
	add.s64 	%rd28, %rd27, %rd24;
	ld.global.f64 	%fd58, [%rd28];
	setp.gt.f64 	%p27, %fd58, %fd57;
	selp.f64 	%fd59, %fd58, %fd57, %p27;
	add.s64 	%rd29, %rd28, %rd24;
	ld.global.f64 	%fd60, [%rd29];
	setp.gt.f64 	%p28, %fd60, %fd59;
	selp.f64 	%fd61, %fd60, %fd59, %p28;
	add.s64 	%rd30, %rd29, %rd24;
	ld.global.f64 	%fd62, [%rd30];
	setp.gt.f64 	%p29, %fd62, %fd61;
	selp.f64 	%fd63, %fd62, %fd61, %p29;
	add.s64 	%rd31, %rd30, %rd24;
	ld.global.f64 	%fd64, [%rd31];
	setp.gt.f64 	%p30, %fd64, %fd63;
	selp.f64 	%fd82, %fd64, %fd63, %p30;
	add.s32 	%r34, %r34, 8;
$L__BB4_8:
	setp.eq.s32 	%p31, %r11, 0;
	@%p31 bra 	$L__BB4_14;
	and.b32  	%r14, %r24, 3;
	setp.lt.u32 	%p32, %r11, 4;
	@%p32 bra 	$L__BB4_11;
	mad.lo.s32 	%r30, %r34, %r23, %r1;
	mul.wide.s32 	%rd32, %r30, 8;
	add.s64 	%rd33, %rd1, %rd32;
	ld.global.f64 	%fd66, [%rd33];
	setp.gt.f64 	%p33, %fd66, %fd82;
	selp.f64 	%fd67, %fd66, %fd82, %p33;
	mul.wide.s32 	%rd34, %r23, 8;
	add.s64 	%rd35, %rd33, %rd34;
	ld.global.f64 	%fd68, [%rd35];
	setp.gt.f64 	%p34, %fd68, %fd67;
	selp.f64 	%fd69, %fd68, %fd67, %p34;
	add.s64 	%rd36, %rd35, %rd34;
	ld.global.f64 	%fd70, [%rd36];
	setp.gt.f64 	%p35, %fd70, %fd69;
	selp.f64 	%fd71, %fd70, %fd69, %p35;
	add.s64 	%rd37, %rd36, %rd34;
	ld.global.f64 	%fd72, [%rd37];
	setp.gt.f64 	%p36, %fd72, %fd71;
	selp.f64 	%fd82, %fd72, %fd71, %p36;
	add.s32 	%r34, %r34, 4;
$L__BB4_11:
	setp.eq.s32 	%p37, %r14, 0;
	@%p37 bra 	$L__BB4_14;
	mad.lo.s32 	%r37, %r34, %r23, %r1;
	neg.s32 	%r36, %r14;
$L__BB4_13:
	.pragma "nounroll";
	mul.wide.s32 	%rd38, %r37, 8;
	add.s64 	%rd39, %rd1, %rd38;
	ld.global.f64 	%fd73, [%rd39];
	setp.gt.f64 	%p38, %fd73, %fd82;
	selp.f64 	%fd82, %fd73, %fd82, %p38;
	add.s32 	%r37, %r37, %r23;
	add.s32 	%r36, %r36, 1;
	setp.ne.s32 	%p39, %r36, 0;
	@%p39 bra 	$L__BB4_13;
$L__BB4_14:
	cvta.to.global.u64 	%rd40, %rd2;
	mul.wide.s32 	%rd41, %r1, 8;
	add.s64 	%rd42, %rd40, %rd41;
	st.global.f64 	[%rd42], %fd82;
$L__BB4_15:
	ret;

}
	// .globl	_Z13gpu_multABtoCPdS_S_iii
.visible .entry _Z13gpu_multABtoCPdS_S_iii(
	.param .u64 .ptr .align 1 _Z13gpu_multABtoCPdS_S_iii_param_0,
	.param .u64 .ptr .align 1 _Z13gpu_multABtoCPdS_S_iii_param_1,
	.param .u64 .ptr .align 1 _Z13gpu_multABtoCPdS_S_iii_param_2,
	.param .u32 _Z13gpu_multABtoCPdS_S_iii_param_3,
	.param .u32 _Z13gpu_multABtoCPdS_S_iii_param_4,
	.param .u32 _Z13gpu_multABtoCPdS_S_iii_param_5
)
{
	.reg .pred 	%p<13>;
	.reg .b32 	%r<43>;
	.reg .b64 	%rd<53>;
	.reg .b64 	%fd<68>;

	ld.param.u64 	%rd7, [_Z13gpu_multABtoCPdS_S_iii_param_0];
	ld.param.u64 	%rd8, [_Z13gpu_multABtoCPdS_S_iii_param_1];
	ld.param.u64 	%rd6, [_Z13gpu_multABtoCPdS_S_iii_param_2];
	ld.param.u32 	%r20, [_Z13gpu_multABtoCPdS_S_iii_param_3];
	ld.param.u32 	%r18, [_Z13gpu_multABtoCPdS_S_iii_param_4];
	ld.param.u32 	%r19, [_Z13gpu_multABtoCPdS_S_iii_param_5];
	cvta.to.global.u64 	%rd1, %rd8;
	cvta.to.global.u64 	%rd2, %rd7;
	mov.u32 	%r22, %ctaid.y;
	mov.u32 	%r23, %ntid.y;
	mov.u32 	%r24, %tid.y;
	mad.lo.s32 	%r25, %r22, %r23, %r24;
	mov.u32 	%r26, %ctaid.x;
	mov.u32 	%r27, %ntid.x;
	mov.u32 	%r28, %tid.x;
	mad.lo.s32 	%r2, %r26, %r27, %r28;
	setp.ge.s32 	%p1, %r2, %r19;
	setp.ge.s32 	%p2, %r25, %r20;
	or.pred  	%p3, %p1, %p2;
	@%p3 bra 	$L__BB5_14;
	setp.lt.s32 	%p4, %r18, 1;
	mov.f64 	%fd67, 0d0000000000000000;
	@%p4 bra 	$L__BB5_13;
	mul.lo.s32 	%r3, %r18, %r25;
	and.b32  	%r4, %r18, 7;
	setp.lt.u32 	%p5, %r18, 8;
	mov.f64 	%fd67, 0d0000000000000000;
	mov.b32 	%r41, 0;
	@%p5 bra 	$L__BB5_5;
	and.b32  	%r41, %r18, 2147483640;
	neg.s32 	%r39, %r41;
	shl.b32 	%r7, %r19, 3;
	mul.wide.u32 	%rd9, %r3, 8;
	add.s64 	%rd10, %rd9, %rd2;
	add.s64 	%rd52, %rd10, 32;
	mov.f64 	%fd67, 0d0000000000000000;
	mul.wide.s32 	%rd13, %r19, 8;
	mov.u32 	%r38, %r2;
$L__BB5_4:
	.pragma "nounroll";
	ld.global.f64 	%fd17, [%rd52+-32];
	mul.wide.s32 	%rd11, %r38, 8;
	add.s64 	%rd12, %rd1, %rd11;
	ld.global.f64 	%fd18, [%rd12];
	fma.rn.f64 	%fd19, %fd17, %fd18, %fd67;
	ld.global.f64 	%fd20, [%rd52+-24];
	add.s64 	%rd14, %rd12, %rd13;
	ld.global.f64 	%fd21, [%rd14];
	fma.rn.f64 	%fd22, %fd20, %fd21, %fd19;
	ld.global.f64 	%fd23, [%rd52+-16];
	add.s64 	%rd15, %rd14, %rd13;
	ld.global.f64 	%fd24, [%rd15];
	fma.rn.f64 	%fd25, %fd23, %fd24, %fd22;
	ld.global.f64 	%fd26, [%rd52+-8];
	add.s64 	%rd16, %rd15, %rd13;
	ld.global.f64 	%fd27, [%rd16];
	fma.rn.f64 	%fd28, %fd26, %fd27, %fd25;
	ld.global.f64 	%fd29, [%rd52];
	add.s64 	%rd17, %rd16, %rd13;
	ld.global.f64 	%fd30, [%rd17];
	fma.rn.f64 	%fd31, %fd29, %fd30, %fd28;
	ld.global.f64 	%fd32, [%rd52+8];
	add.s64 	%rd18, %rd17, %rd13;
	ld.global.f64 	%fd33, [%rd18];
	fma.rn.f64 	%fd34, %fd32, %fd33, %fd31;
	ld.global.f64 	%fd35, [%rd52+16];
	add.s64 	%rd19, %rd18, %rd13;
	ld.global.f64 	%fd36, [%rd19];
	fma.rn.f64 	%fd37, %fd35, %fd36, %fd34;
	ld.global.f64 	%fd38, [%rd52+24];
	add.s64 	%rd20, %rd19, %rd13;
	ld.global.f64 	%fd39, [%rd20];
	fma.rn.f64 	%fd67, %fd38, %fd39, %fd37;
	add.s32 	%r39, %r39, 8;
	add.s32 	%r38, %r38, %r7;
	add.s64 	%rd52, %rd52, 64;
	setp.ne.s32 	%p6, %r39, 0;
	@%p6 bra 	$L__BB5_4;
$L__BB5_5:
	setp.eq.s32 	%p7, %r4, 0;
	@%p7 bra 	$L__BB5_13;
	and.b32  	%r13, %r18, 3;
	setp.lt.u32 	%p8, %r4, 4;
	@%p8 bra 	$L__BB5_8;
	add.s32 	%r30, %r41, %r3;
	mul.wide.u32 	%rd21, %r30, 8;
	add.s64 	%rd22, %rd2, %rd21;
	ld.global.f64 	%fd41, [%rd22];
	mad.lo.s32 	%r31, %r41, %r19, %r2;
	mul.wide.s32 	%rd23, %r31, 8;
	add.s64 	%rd24, %rd1, %rd23;
	ld.global.f64 	%fd42, [%rd24];
	fma.rn.f64 	%fd43, %fd41, %fd42, %fd67;
	cvt.u64.u32 	%rd25, %r3;
	cvt.u64.u32 	%rd26, %r41;
	add.s64 	%rd27, %rd26, %rd25;
	shl.b64 	%rd28, %rd27, 3;
	add.s64 	%rd29, %rd2, %rd28;
	ld.global.f64 	%fd44, [%rd29+8];
	mul.wide.s32 	%rd30, %r19, 8;
	add.s64 	%rd31, %rd24, %rd30;
	ld.global.f64 	%fd45, [%rd31];
	fma.rn.f64 	%fd46, %fd44, %fd45, %fd43;
	ld.global.f64 	%fd47, [%rd29+16];
	add.s64 	%rd32, %rd31, %rd30;
	ld.global.f64 	%fd48, [%rd32];
	fma.rn.f64 	%fd49, %fd47, %fd48, %fd46;
	ld.global.f64 	%fd50, [%rd29+24];
	add.s64 	%rd33, %rd32, %rd30;
	ld.global.f64 	%fd51, [%rd33];
	fma.rn.f64 	%fd67, %fd50, %fd51, %fd49;
	add.s32 	%r41, %r41, 4;
$L__BB5_8:
	setp.eq.s32 	%p9, %r13, 0;
	@%p9 bra 	$L__BB5_13;
	setp.eq.s32 	%p10, %r13, 1;
	@%p10 bra 	$L__BB5_11;
	add.s32 	%r32, %r41, %r3;
	mul.wide.u32 	%rd34, %r32, 8;
	add.s64 	%rd35, %rd2, %rd34;
	ld.global.f64 	%fd53, [%rd35];
	mad.lo.s32 	%r33, %r41, %r19, %r2;
	mul.wide.s32 	%rd36, %r33, 8;
	add.s64 	%rd37, %rd1, %rd36;
	ld.global.f64 	%fd54, [%rd37];
	fma.rn.f64 	%fd55, %fd53, %fd54, %fd67;
	cvt.u64.u32 	%rd38, %r3;
	cvt.u64.u32 	%rd39, %r41;
	add.s64 	%rd40, %rd39, %rd38;
	shl.b64 	%rd41, %rd40, 3;
	add.s64 	%rd42, %rd2, %rd41;
	ld.global.f64 	%fd56, [%rd42+8];
	mul.wide.s32 	%rd43, %r19, 8;
	add.s64 	%rd44, %rd37, %rd43;
	ld.global.f64 	%fd57, [%rd44];
	fma.rn.f64 	%fd67, %fd56, %fd57, %fd55;
	add.s32 	%r41, %r41, 2;
$L__BB5_11:
	and.b32  	%r34, %r18, 1;
	setp.eq.b32 	%p11, %r34, 1;
	not.pred 	%p12, %p11;
	@%p12 bra 	$L__BB5_13;
	add.s32 	%r35, %r41, %r3;
	mul.wide.u32 	%rd45, %r35, 8;
	add.s64 	%rd46, %rd2, %rd45;
	ld.global.f64 	%fd58, [%rd46];
	mad.lo.s32 	%r36, %r41, %r19, %r2;
	mul.wide.s32 	%rd47, %r36, 8;
	add.s64 	%rd48, %rd1, %rd47;
	ld.global.f64 	%fd59, [%rd48];
	fma.rn.f64 	%fd67, %fd58, %fd59, %fd67;
$L__BB5_13:
	mad.lo.s32 	%r37, %r19, %r25, %r2;
	cvta.to.global.u64 	%rd49, %rd6;
	mul.wide.s32 	%rd50, %r37, 8;
	add.s64 	%rd51, %rd49, %rd50;
	st.global.f64 	[%rd51], %fd67;
$L__BB5_14:
	ret;

}


// ===== COMPILED SASS (sm_100) =====

	.target	sm_100

	.elftype	@"ET_EXEC"


//--------------------- .note.nv.tkinfo           --------------------------
	.section	.note.nv.tkinfo,"",@"SHT_NOTE"
	.sectionflags	@"SHF_NOTE_NV_TKINFO"
	.tkinfo
        /*0018*/ 	.word	0x00000002
        /*0030*/ 	.string	""
        /*0030*/ 	.string	"ptxas"
        /*0030*/ 	.string	"Cuda compilation tools, release 13.0, V13.0.88"
        /*0030*/ 	.string	"Build cuda_13.0.r13.0/compiler.36424714_0"
        /*0030*/ 	.string	"-arch sm_100 -m 64 "



//--------------------- .note.nv.cuinfo           --------------------------
	.section	.note.nv.cuinfo,"",@"SHT_NOTE"
	.sectionflags	@"SHF_NOTE_NV_CUINFO"
        /*0018*/ 	.short	0x0002
        /*001a*/ 	.short	0x0064
        /*001c*/ 	.short	0x0082
	.zero		2


//--------------------- .nv.info                  --------------------------
	.section	.nv.info,"",@"SHT_CUDA_INFO"
	.align	4


	//----- nvinfo : EIATTR_REGCOUNT
	.align		4
        /*0000*/ 	.byte	0x04, 0x2f
        /*0002*/ 	.short	(.L_1 - .L_0)
	.align		4
.L_0:
        /*0004*/ 	.word	index@(_Z3addPiS_S_i)
        /*0008*/ 	.word	0x0000000c


	//----- nvinfo : EIATTR_FRAME_SIZE
	.align		4
.L_1:
        /*000c*/ 	.byte	0x04, 0x11
        /*000e*/ 	.short	(.L_3 - .L_2)
	.align		4
.L_2:
        /*0010*/ 	.word	index@(_Z3addPiS_S_i)
        /*0014*/ 	.word	0x00000000


	//----- nvinfo : EIATTR_REGCOUNT
	.align		4
.L_3:
        /*0018*/ 	.byte	0x04, 0x2f
        /*001a*/ 	.short	(.L_5 - .L_4)
	.align		4
.L_4:
        /*001c*/ 	.word	index@(_Z10gpu_l_reluPdiii)
        /*0020*/ 	.word	0x00000008


	//----- nvinfo : EIATTR_FRAME_SIZE
	.align		4
.L_5:
        /*0024*/ 	.byte	0x04, 0x11
        /*0026*/ 	.short	(.L_7 - .L_6)
	.align		4
.L_6:
        /*0028*/ 	.word	index@(_Z10gpu_l_reluPdiii)
        /*002c*/ 	.word	0x00000000


	//----- nvinfo : EIATTR_REGCOUNT
	.align		4
.L_7:
        /*0030*/ 	.byte	0x04, 0x2f
        /*0032*/ 	.short	(.L_9 - .L_8)
	.align		4
.L_8:
        /*0034*/ 	.word	index@(_Z10gpu_b_normPdS_S_S_iii)
        /*0038*/ 	.word	0x0000001a


	//----- nvinfo : EIATTR_FRAME_SIZE
	.align		4
.L_9:
        /*003c*/ 	.byte	0x04, 0x11
        /*003e*/ 	.short	(.L_11 - .L_10)
	.align		4
.L_10:
        /*0040*/ 	.word	index@($__internal_0_$__cuda_sm20_div_rn_f64_full)
        /*0044*/ 	.word	0x00000000


	//----- nvinfo : EIATTR_FRAME_SIZE
	.align		4
.L_11:
        /*0048*/ 	.byte	0x04, 0x11
        /*004a*/ 	.short	(.L_13 - .L_12)
	.align		4
.L_12:
        /*004c*/ 	.word	index@(_Z10gpu_b_normPdS_S_S_iii)
        /*0050*/ 	.word	0x00000000


	//----- nvinfo : EIATTR_REGCOUNT
	.align		4
.L_13:
        /*0054*/ 	.byte	0x04, 0x2f
        /*0056*/ 	.short	(.L_15 - .L_14)
	.align		4
.L_14:
        /*0058*/ 	.word	index@(_Z12gpu_add_biasPdS_iii)
        /*005c*/ 	.word	0x0000000c


	//----- nvinfo : EIATTR_FRAME_SIZE
	.align		4
.L_15:
        /*0060*/ 	.byte	0x04, 0x11
        /*0062*/ 	.short	(.L_17 - .L_16)
	.align		4
.L_16:
        /*0064*/ 	.word	index@(_Z12gpu_add_biasPdS_iii)
        /*0068*/ 	.word	0x00000000


	//----- nvinfo : EIATTR_REGCOUNT
	.align		4
.L_17:
        /*006c*/ 	.byte	0x04, 0x2f
        /*006e*/ 	.short	(.L_19 - .L_18)
	.align		4
.L_18:
        /*0070*/ 	.word	index@(_Z7gpu_maxPdS_ii)
        /*0074*/ 	.word	0x00000020


	//----- nvinfo : EIATTR_FRAME_SIZE
	.align		4
.L_19:
        /*0078*/ 	.byte	0x04, 0x11
        /*007a*/ 	.short	(.L_21 - .L_20)
	.align		4
.L_20:
        /*007c*/ 	.word	index@(_Z7gpu_maxPdS_ii)
        /*0080*/ 	.word	0x00000000


	//----- nvinfo : EIATTR_REGCOUNT
	.align		4
.L_21:
        /*0084*/ 	.byte	0x04, 0x2f
        /*0086*/ 	.short	(.L_23 - .L_22)
	.align		4
.L_22:
        /*0088*/ 	.word	index@(_Z13gpu_multABtoCPdS_S_iii)
        /*008c*/ 	.word	0x00000020


	//----- nvinfo : EIATTR_FRAME_SIZE
	.align		4
.L_23:
        /*0090*/ 	.byte	0x04, 0x11
        /*0092*/ 	.short	(.L_25 - .L_24)
	.align		4
.L_24:
        /*0094*/ 	.word	index@(_Z13gpu_multABtoCPdS_S_iii)
        /*0098*/ 	.word	0x00000000


	//----- nvinfo : EIATTR_MIN_STACK_SIZE
	.align		4
.L_25:
        /*009c*/ 	.byte	0x04, 0x12
        /*009e*/ 	.short	(.L_27 - .L_26)
	.align		4
.L_26:
        /*00a0*/ 	.word	index@(_Z13gpu_multABtoCPdS_S_iii)
        /*00a4*/ 	.word	0x00000000


	//----- nvinfo : EIATTR_MIN_STACK_SIZE
	.align		4
.L_27:
        /*00a8*/ 	.byte	0x04, 0x12
        /*00aa*/ 	.short	(.L_29 - .L_28)
	.align		4
.L_28:
        /*00ac*/ 	.word	index@(_Z7gpu_maxPdS_ii)
        /*00b0*/ 	.word	0x00000000


	//----- nvinfo : EIATTR_MIN_STACK_SIZE
	.align		4
.L_29:
        /*00b4*/ 	.byte	0x04, 0x12
        /*00b6*/ 	.short	(.L_31 - .L_30)
	.align		4
.L_30:
        /*00b8*/ 	.word	index@(_Z12gpu_add_biasPdS_iii)
        /*00bc*/ 	.word	0x00000000


	//----- nvinfo : EIATTR_MIN_STACK_SIZE
	.align		4
.L_31:
        /*00c0*/ 	.byte	0x04, 0x12
        /*00c2*/ 	.short	(.L_33 - .L_32)
	.align		4
.L_32:
        /*00c4*/ 	.word	index@(_Z10gpu_b_normPdS_S_S_iii)
        /*00c8*/ 	.word	0x00000000


	//----- nvinfo : EIATTR_MIN_STACK_SIZE
	.align		4
.L_33:
        /*00cc*/ 	.byte	0x04, 0x12
        /*00ce*/ 	.short	(.L_35 - .L_34)
	.align		4
.L_34:
        /*00d0*/ 	.word	index@(_Z10gpu_l_reluPdiii)
        /*00d4*/ 	.word	0x00000000


	//----- nvinfo : EIATTR_MIN_STACK_SIZE
	.align		4
.L_35:
        /*00d8*/ 	.byte	0x04, 0x12
        /*00da*/ 	.short	(.L_37 - .L_36)
	.align		4
.L_36:
        /*00dc*/ 	.word	index@(_Z3addPiS_S_i)
        /*00e0*/ 	.word	0x00000000
.L_37:


//--------------------- .nv.compat                --------------------------
	.section	.nv.compat,"",@"SHT_CUDA_COMPAT_INFO"
	.align	4
        /*0000*/ 	.byte	0x02, 0x09, 0x00, 0x00, 0x02, 0x02, 0x01, 0x00, 0x02, 0x05, 0x05, 0x00, 0x03, 0x07, 0x01, 0x01
        /*0010*/ 	.byte	0x02, 0x03, 0x00, 0x00, 0x02, 0x06, 0x01, 0x00, 0x04, 0x0b, 0x08, 0x00, 0x01, 0x00, 0x00, 0x00
        /*0020*/ 	.byte	0x00, 0x00, 0x00, 0x00


//--------------------- .nv.info._Z13gpu_multABtoCPdS_S_iii --------------------------
	.section	.nv.info._Z13gpu_multABtoCPdS_S_iii,"",@"SHT_CUDA_INFO"
	.sectionflags	@""
	.align	4


	//----- nvinfo : EIATTR_CUDA_API_VERSION
	.align		4
        /*0000*/ 	.byte	0x04, 0x37
        /*0002*/ 	.short	(.L_39 - .L_38)
.L_38:
        /*0004*/ 	.word	0x00000082


	//----- nvinfo : EIATTR_KPARAM_INFO
	.align		4
.L_39:
        /*0008*/ 	.byte	0x04, 0x17
        /*000a*/ 	.short	(.L_41 - .L_40)
.L_40:
        /*000c*/ 	.word	0x00000000
        /*0010*/ 	.short	0x0005
        /*0012*/ 	.short	0x0020
        /*0014*/ 	.byte	0x00, 0xf0, 0x11, 0x00


	//----- nvinfo : EIATTR_KPARAM_INFO
	.align		4
.L_41:
        /*0018*/ 	.byte	0x04, 0x17
        /*001a*/ 	.short	(.L_43 - .L_42)
.L_42:
        /*001c*/ 	.word	0x00000000
        /*0020*/ 	.short	0x0004
        /*0022*/ 	.short	0x001c
        /*0024*/ 	.byte	0x00, 0xf0, 0x11, 0x00


	//----- nvinfo : EIATTR_KPARAM_INFO
	.align		4
.L_43:
        /*0028*/ 	.byte	0x04, 0x17
        /*002a*/ 	.short	(.L_45 - .L_44)
.L_44:
        /*002c*/ 	.word	0x00000000
        /*0030*/ 	.short	0x0003
        /*0032*/ 	.short	0x0018
        /*0034*/ 	.byte	0x00, 0xf0, 0x11, 0x00


	//----- nvinfo : EIATTR_KPARAM_INFO
	.align		4
.L_45:
        /*0038*/ 	.byte	0x04, 0x17
        /*003a*/ 	.short	(.L_47 - .L_46)
.L_46:
        /*003c*/ 	.word	0x00000000
        /*0040*/ 	.short	0x0002
        /*0042*/ 	.short	0x0010
        /*0044*/ 	.byte	0x00, 0xf5, 0x21, 0x00


	//----- nvinfo : EIATTR_KPARAM_INFO
	.align		4
.L_47:
        /*0048*/ 	.byte	0x04, 0x17
        /*004a*/ 	.short	(.L_49 - .L_48)
.L_48:
        /*004c*/ 	.word	0x00000000
        /*0050*/ 	.short	0x0001
        /*0052*/ 	.short	0x0008
        /*0054*/ 	.byte	0x00, 0xf5, 0x21, 0x00


	//----- nvinfo : EIATTR_KPARAM_INFO
	.align		4
.L_49:
        /*0058*/ 	.byte	0x04, 0x17
        /*005a*/ 	.short	(.L_51 - .L_50)
.L_50:
        /*005c*/ 	.word	0x00000000
        /*0060*/ 	.short	0x0000
        /*0062*/ 	.short	0x0000
        /*0064*/ 	.byte	0x00, 0xf5, 0x21, 0x00


	//----- nvinfo : EIATTR_SPARSE_MMA_MASK
	.align		4
.L_51:
        /*0068*/ 	.byte	0x03, 0x50
        /*006a*/ 	.short	0x0000


	//----- nvinfo : EIATTR_MAXREG_COUNT
	.align		4
        /*006c*/ 	.byte	0x03, 0x1b
        /*006e*/ 	.short	0x00ff


	//----- nvinfo : EIATTR_MERCURY_ISA_VERSION
	.align		4
        /*0070*/ 	.byte	0x03, 0x5f
        /*0072*/ 	.short	0x0101


	//----- nvinfo : EIATTR_VRC_CTA_INIT_COUNT
	.align		4
        /*0074*/ 	.byte	0x02, 0x4a
	.zero		1
	.zero		1


	//----- nvinfo : EIATTR_EXIT_INSTR_OFFSETS
	.align		4
        /*0078*/ 	.byte	0x04, 0x1c
        /*007a*/ 	.short	(.L_53 - .L_52)


	//   ....[0]....
.L_52:
        /*007c*/ 	.word	0x000000d0


	//   ....[1]....
        /*0080*/ 	.word	0x000008f0


	//----- nvinfo : EIATTR_CBANK_PARAM_SIZE
	.align		4
.L_53:
        /*0084*/ 	.byte	0x03, 0x19
        /*0086*/ 	.short	0x0024


	//----- nvinfo : EIATTR_PARAM_CBANK
	.align		4
        /*0088*/ 	.byte	0x04, 0x0a
        /*008a*/ 	.short	(.L_55 - .L_54)
	.align		4
.L_54:
        /*008c*/ 	.word	index@(.nv.constant0._Z13gpu_multABtoCPdS_S_iii)
        /*0090*/ 	.short	0x0380
        /*0092*/ 	.short	0x0024


	//----- nvinfo : EIATTR_SW_WAR
	.align		4
.L_55:
        /*0094*/ 	.byte	0x04, 0x36
        /*0096*/ 	.short	(.L_57 - .L_56)
.L_56:
        /*0098*/ 	.word	0x00000008
.L_57:


//--------------------- .nv.info._Z7gpu_maxPdS_ii --------------------------
	.section	.nv.info._Z7gpu_maxPdS_ii,"",@"SHT_CUDA_INFO"
	.sectionflags	@""
	.align	4


	//----- nvinfo : EIATTR_CUDA_API_VERSION
	.align		4
        /*0000*/ 	.byte	0x04, 0x37
        /*0002*/ 	.short	(.L_59 - .L_58)
.L_58:
        /*0004*/ 	.word	0x00000082


	//----- nvinfo : EIATTR_KPARAM_INFO
	.align		4
.L_59:
        /*0008*/ 	.byte	0x04, 0x17
        /*000a*/ 	.short	(.L_61 - .L_60)
.L_60:
        /*000c*/ 	.word	0x00000000
        /*0010*/ 	.short	0x0003
        /*0012*/ 	.short	0x0014
        /*0014*/ 	.byte	0x00, 0xf0, 0x11, 0x00


	//----- nvinfo : EIATTR_KPARAM_INFO
	.align		4
.L_61:
        /*0018*/ 	.byte	0x04, 0x17
        /*001a*/ 	.short	(.L_63 - .L_62)
.L_62:
        /*001c*/ 	.word	0x00000000
        /*0020*/ 	.short	0x0002
        /*0022*/ 	.short	0x0010
        /*0024*/ 	.byte	0x00, 0xf0, 0x11, 0x00


	//----- nvinfo : EIATTR_KPARAM_INFO
	.align		4
.L_63:
        /*0028*/ 	.byte	0x04, 0x17
        /*002a*/ 	.short	(.L_65 - .L_64)
.L_64:
        /*002c*/ 	.word	0x00000000
        /*0030*/ 	.short	0x0001
        /*0032*/ 	.short	0x0008
        /*0034*/ 	.byte	0x00, 0xf5, 0x21, 0x00


	//----- nvinfo : EIATTR_KPARAM_INFO
	.align		4
.L_65:
        /*0038*/ 	.byte	0x04, 0x17
        /*003a*/ 	.short	(.L_67 - .L_66)
.L_66:
        /*003c*/ 	.word	0x00000000
        /*0040*/ 	.short	0x0000
        /*0042*/ 	.short	0x0000
        /*0044*/ 	.byte	0x00, 0xf5, 0x21, 0x00


	//----- nvinfo : EIATTR_SPARSE_MMA_MASK
	.align		4
.L_67:
        /*0048*/ 	.byte	0x03, 0x50
        /*004a*/ 	.short	0x0000


	//----- nvinfo : EIATTR_MAXREG_COUNT
	.align		4
        /*004c*/ 	.byte	0x03, 0x1b
        /*004e*/ 	.short	0x00ff


	//----- nvinfo : EIATTR_MERCURY_ISA_VERSION
	.align		4
        /*0050*/ 	.byte	0x03, 0x5f
        /*0052*/ 	.short	0x0101


	//----- nvinfo : EIATTR_VRC_CTA_INIT_COUNT
	.align		4
        /*0054*/ 	.byte	0x02, 0x4a
	.zero		1
	.zero		1


	//----- nvinfo : EIATTR_EXIT_INSTR_OFFSETS
	.align		4
        /*0058*/ 	.byte	0x04, 0x1c
        /*005a*/ 	.short	(.L_69 - .L_68)


	//   ....[0]....
.L_68:
        /*005c*/ 	.word	0x00000070


	//   ....[1]....
        /*0060*/ 	.word	0x00000cb0


	//----- nvinfo : EIATTR_CBANK_PARAM_SIZE
	.align		4
.L_69:
        /*0064*/ 	.byte	0x03, 0x19
        /*0066*/ 	.short	0x0018


	//----- nvinfo : EIATTR_PARAM_CBANK
	.align		4
        /*0068*/ 	.byte	0x04, 0x0a
        /*006a*/ 	.short	(.L_71 - .L_70)
	.align		4
.L_70:
        /*006c*/ 	.word	index@(.nv.constant0._Z7gpu_maxPdS_ii)
        /*0070*/ 	.short	0x0380
        /*0072*/ 	.short	0x0018


	//----- nvinfo : EIATTR_SW_WAR
	.align		4
.L_71:
        /*0074*/ 	.byte	0x04, 0x36
        /*0076*/ 	.short	(.L_73 - .L_72)
.L_72:
        /*0078*/ 	.word	0x00000008
.L_73:


//--------------------- .nv.info._Z12gpu_add_biasPdS_iii --------------------------
	.section	.nv.info._Z12gpu_add_biasPdS_iii,"",@"SHT_CUDA_INFO"
	.sectionflags	@""
	.align	4


	//----- nvinfo : EIATTR_CUDA_API_VERSION
	.align		4
        /*0000*/ 	.byte	0x04, 0x37
        /*0002*/ 	.short	(.L_75 - .L_74)
.L_74:
        /*0004*/ 	.word	0x00000082


	//----- nvinfo : EIATTR_KPARAM_INFO
	.align		4
.L_75:
        /*0008*/ 	.byte	0x04, 0x17
        /*000a*/ 	.short	(.L_77 - .L_76)
.L_76:
        /*000c*/ 	.word	0x00000000
        /*0010*/ 	.short	0x0004
        /*0012*/ 	.short	0x0018
        /*0014*/ 	.byte	0x00, 0xf0, 0x11, 0x00


	//----- nvinfo : EIATTR_KPARAM_INFO
	.align		4
.L_77:
        /*0018*/ 	.byte	0x04, 0x17
        /*001a*/ 	.short	(.L_79 - .L_78)
.L_78:
        /*001c*/ 	.word	0x00000000
        /*0020*/ 	.short	0x0003
        /*0022*/ 	.short	0x0014
        /*0024*/ 	.byte	0x00, 0xf0, 0x11, 0x00


	//----- nvinfo : EIATTR_KPARAM_INFO
	.align		4
.L_79:
        /*0028*/ 	.byte	0x04, 0x17
        /*002a*/ 	.short	(.L_81 - .L_80)
.L_80:
        /*002c*/ 	.word	0x00000000
        /*0030*/ 	.short	0x0002
        /*0032*/ 	.short	0x0010
        /*0034*/ 	.byte	0x00, 0xf0, 0x11, 0x00


	//----- nvinfo : EIATTR_KPARAM_INFO
	.align		4
.L_81:
        /*0038*/ 	.byte	0x04, 0x17
        /*003a*/ 	.short	(.L_83 - .L_82)
.L_82:
        /*003c*/ 	.word	0x00000000
        /*0040*/ 	.short	0x0001
        /*0042*/ 	.short	0x0008
        /*0044*/ 	.byte	0x00, 0xf5, 0x21, 0x00


	//----- nvinfo : EIATTR_KPARAM_INFO
	.align		4
.L_83:
        /*0048*/ 	.byte	0x04, 0x17
        /*004a*/ 	.short	(.L_85 - .L_84)
.L_84:
        /*004c*/ 	.word	0x00000000
        /*0050*/ 	.short	0x0000
        /*0052*/ 	.short	0x0000
        /*0054*/ 	.byte	0x00, 0xf5, 0x21, 0x00


	//----- nvinfo : EIATTR_SPARSE_MMA_MASK
	.align		4
.L_85:
        /*0058*/ 	.byte	0x03, 0x50
        /*005a*/ 	.short	0x0000


	//----- nvinfo : EIATTR_MAXREG_COUNT
	.align		4
        /*005c*/ 	.byte	0x03, 0x1b
        /*005e*/ 	.short	0x00ff


	//----- nvinfo : EIATTR_MERCURY_ISA_VERSION
	.align		4
        /*0060*/ 	.byte	0x03, 0x5f
        /*0062*/ 	.short	0x0101


	//----- nvinfo : EIATTR_VRC_CTA_INIT_COUNT
	.align		4
        /*0064*/ 	.byte	0x02, 0x4a
	.zero		1
	.zero		1


	//----- nvinfo : EIATTR_EXIT_INSTR_OFFSETS
	.align		4
        /*0068*/ 	.byte	0x04, 0x1c
        /*006a*/ 	.short	(.L_87 - .L_86)


	//   ....[0]....
.L_86:
        /*006c*/ 	.word	0x000000c0


	//   ....[1]....
        /*0070*/ 	.word	0x00000190


	//----- nvinfo : EIATTR_CBANK_PARAM_SIZE
	.align		4
.L_87:
        /*0074*/ 	.byte	0x03, 0x19
        /*0076*/ 	.short	0x001c


	//----- nvinfo : EIATTR_PARAM_CBANK
	.align		4
        /*0078*/ 	.byte	0x04, 0x0a
        /*007a*/ 	.short	(.L_89 - .L_88)
	.align		4
.L_88:
        /*007c*/ 	.word	index@(.nv.constant0._Z12gpu_add_biasPdS_iii)
        /*0080*/ 	.short	0x0380
        /*0082*/ 	.short	0x001c


	//----- nvinfo : EIATTR_SW_WAR
	.align		4
.L_89:
        /*0084*/ 	.byte	0x04, 0x36
        /*0086*/ 	.short	(.L_91 - .L_90)
.L_90:
        /*0088*/ 	.word	0x00000008
.L_91:


//--------------------- .nv.info._Z10gpu_b_normPdS_S_S_iii --------------------------
	.section	.nv.info._Z10gpu_b_normPdS_S_S_iii,"",@"SHT_CUDA_INFO"
	.sectionflags	@""
	.align	4


	//----- nvinfo : EIATTR_CUDA_API_VERSION
	.align		4
        /*0000*/ 	.byte	0x04, 0x37
        /*0002*/ 	.short	(.L_93 - .L_92)
.L_92:
        /*0004*/ 	.word	0x00000082


	//----- nvinfo : EIATTR_KPARAM_INFO
	.align		4
.L_93:
        /*0008*/ 	.byte	0x04, 0x17
        /*000a*/ 	.short	(.L_95 - .L_94)
.L_94:
        /*000c*/ 	.word	0x00000000
        /*0010*/ 	.short	0x0006
        /*0012*/ 	.short	0x0028
        /*0014*/ 	.byte	0x00, 0xf0, 0x11, 0x00


	//----- nvinfo : EIATTR_KPARAM_INFO
	.align		4
.L_95:
        /*0018*/ 	.byte	0x04, 0x17
        /*001a*/ 	.short	(.L_97 - .L_96)
.L_96:
        /*001c*/ 	.word	0x00000000
        /*0020*/ 	.short	0x0005
        /*0022*/ 	.short	0x0024
        /*0024*/ 	.byte	0x00, 0xf0, 0x11, 0x00


	//----- nvinfo : EIATTR_KPARAM_INFO
	.align		4
.L_97:
        /*0028*/ 	.byte	0x04, 0x17
        /*002a*/ 	.short	(.L_99 - .L_98)
.L_98:
        /*002c*/ 	.word	0x00000000
        /*0030*/ 	.short	0x0004
        /*0032*/ 	.short	0x0020
        /*0034*/ 	.byte	0x00, 0xf0, 0x11, 0x00


	//----- nvinfo : EIATTR_KPARAM_INFO
	.align		4
.L_99:
        /*0038*/ 	.byte	0x04, 0x17
        /*003a*/ 	.short	(.L_101 - .L_100)
.L_100:
        /*003c*/ 	.word	0x00000000
        /*0040*/ 	.short	0x0003
        /*0042*/ 	.short	0x0018
        /*0044*/ 	.byte	0x00, 0xf5, 0x21, 0x00


	//----- nvinfo : EIATTR_KPARAM_INFO
	.align		4
.L_101:
        /*0048*/ 	.byte	0x04, 0x17
        /*004a*/ 	.short	(.L_103 - .L_102)
.L_102:
        /*004c*/ 	.word	0x00000000
        /*0050*/ 	.short	0x0002
        /*0052*/ 	.short	0x0010
        /*0054*/ 	.byte	0x00, 0xf5, 0x21, 0x00


	//----- nvinfo : EIATTR_KPARAM_INFO
	.align		4
.L_103:
        /*0058*/ 	.byte	0x04, 0x17
        /*005a*/ 	.short	(.L_105 - .L_104)
.L_104:
        /*005c*/ 	.word	0x00000000
        /*0060*/ 	.short	0x0001
        /*0062*/ 	.short	0x0008
        /*0064*/ 	.byte	0x00, 0xf5, 0x21, 0x00


	//----- nvinfo : EIATTR_KPARAM_INFO
	.align		4
.L_105:
        /*0068*/ 	.byte	0x04, 0x17
        /*006a*/ 	.short	(.L_107 - .L_106)
.L_106:
        /*006c*/ 	.word	0x00000000
        /*0070*/ 	.short	0x0000
        /*0072*/ 	.short	0x0000
        /*0074*/ 	.byte	0x00, 0xf5, 0x21, 0x00


	//----- nvinfo : EIATTR_SPARSE_MMA_MASK
	.align		4
.L_107:
        /*0078*/ 	.byte	0x03, 0x50
        /*007a*/ 	.short	0x0000


	//----- nvinfo : EIATTR_MAXREG_COUNT
	.align		4
        /*007c*/ 	.byte	0x03, 0x1b
        /*007e*/ 	.short	0x00ff


	//----- nvinfo : EIATTR_MERCURY_ISA_VERSION
	.align		4
        /*0080*/ 	.byte	0x03, 0x5f
        /*0082*/ 	.short	0x0101


	//----- nvinfo : EIATTR_VRC_CTA_INIT_COUNT
	.align		4
        /*0084*/ 	.byte	0x02, 0x4a
	.zero		1
	.zero		1


	//----- nvinfo : EIATTR_EXIT_INSTR_OFFSETS
	.align		4
        /*0088*/ 	.byte	0x04, 0x1c
        /*008a*/ 	.short	(.L_109 - .L_108)


	//   ....[0]....
.L_108:
        /*008c*/ 	.word	0x000000c0


	//   ....[1]....
        /*0090*/ 	.word	0x00000340


	//----- nvinfo : EIATTR_CRS_STACK_SIZE
	.align		4
.L_109:
        /*0094*/ 	.byte	0x04, 0x1e
        /*0096*/ 	.short	(.L_111 - .L_110)
.L_110:
        /*0098*/ 	.word	0x00000000


	//----- nvinfo : EIATTR_CBANK_PARAM_SIZE
	.align		4
.L_111:
        /*009c*/ 	.byte	0x03, 0x19
        /*009e*/ 	.short	0x002c


	//----- nvinfo : EIATTR_PARAM_CBANK
	.align		4
        /*00a0*/ 	.byte	0x04, 0x0a
        /*00a2*/ 	.short	(.L_113 - .L_112)
	.align		4
.L_112:
        /*00a4*/ 	.word	index@(.nv.constant0._Z10gpu_b_normPdS_S_S_iii)
        /*00a8*/ 	.short	0x0380
        /*00aa*/ 	.short	0x002c


	//----- nvinfo : EIATTR_SW_WAR
	.align		4
.L_113:
        /*00ac*/ 	.byte	0x04, 0x36
        /*00ae*/ 	.short	(.L_115 - .L_114)
.L_114:
        /*00b0*/ 	.word	0x00000008
.L_115:


//--------------------- .nv.info._Z10gpu_l_reluPdiii --------------------------
	.section	.nv.info._Z10gpu_l_reluPdiii,"",@"SHT_CUDA_INFO"
	.sectionflags	@""
	.align	4


	//----- nvinfo : EIATTR_CUDA_API_VERSION
	.align		4
        /*0000*/ 	.byte	0x04, 0x37
        /*0002*/ 	.short	(.L_117 - .L_116)
.L_116:
        /*0004*/ 	.word	0x00000082


	//----- nvinfo : EIATTR_KPARAM_INFO
	.align		4
.L_117:
        /*0008*/ 	.byte	0x04, 0x17
        /*000a*/ 	.short	(.L_119 - .L_118)
.L_118:
        /*000c*/ 	.word	0x00000000
        /*0010*/ 	.short	0x0003
        /*0012*/ 	.short	0x0010
        /*0014*/ 	.byte	0x00, 0xf0, 0x11, 0x00


	//----- nvinfo : EIATTR_KPARAM_INFO
	.align		4
.L_119:
        /*0018*/ 	.byte	0x04, 0x17
        /*001a*/ 	.short	(.L_121 - .L_120)
.L_120:
        /*001c*/ 	.word	0x00000000
        /*0020*/ 	.short	0x0002
        /*0022*/ 	.short	0x000c
        /*0024*/ 	.byte	0x00, 0xf0, 0x11, 0x00


	//----- nvinfo : EIATTR_KPARAM_INFO
	.align		4
.L_121:
        /*0028*/ 	.byte	0x04, 0x17
        /*002a*/ 	.short	(.L_123 - .L_122)
.L_122:
        /*002c*/ 	.word	0x00000000
        /*0030*/ 	.short	0x0001
        /*0032*/ 	.short	0x0008
        /*0034*/ 	.byte	0x00, 0xf0, 0x11, 0x00


	//----- nvinfo : EIATTR_KPARAM_INFO
	.align		4
.L_123:
        /*0038*/ 	.byte	0x04, 0x17
        /*003a*/ 	.short	(.L_125 - .L_124)
.L_124:
        /*003c*/ 	.word	0x00000000
        /*0040*/ 	.short	0x0000
        /*0042*/ 	.short	0x0000
        /*0044*/ 	.byte	0x00, 0xf5, 0x21, 0x00


	//----- nvinfo : EIATTR_SPARSE_MMA_MASK
	.align		4
.L_125:
        /*0048*/ 	.byte	0x03, 0x50
        /*004a*/ 	.short	0x0000


	//----- nvinfo : EIATTR_MAXREG_COUNT
	.align		4
        /*004c*/ 	.byte	0x03, 0x1b
        /*004e*/ 	.short	0x00ff


	//----- nvinfo : EIATTR_MERCURY_ISA_VERSION
	.align		4
        /*0050*/ 	.byte	0x03, 0x5f
        /*0052*/ 	.short	0x0101


	//----- nvinfo : EIATTR_VRC_CTA_INIT_COUNT
	.align		4
        /*0054*/ 	.byte	0x02, 0x4a
	.zero		1
	.zero		1


	//----- nvinfo : EIATTR_EXIT_INSTR_OFFSETS
	.align		4
        /*0058*/ 	.byte	0x04, 0x1c
        /*005a*/ 	.short	(.L_127 - .L_126)


	//   ....[0]....
.L_126:
        /*005c*/ 	.word	0x000000c0


	//   ....[1]....
        /*0060*/ 	.word	0x00000150


	//   ....[2]....
        /*0064*/ 	.word	0x000001a0


	//----- nvinfo : EIATTR_CBANK_PARAM_SIZE
	.align		4
.L_127:
        /*0068*/ 	.byte	0x03, 0x19
        /*006a*/ 	.short	0x0014


	//----- nvinfo : EIATTR_PARAM_CBANK
	.align		4
        /*006c*/ 	.byte	0x04, 0x0a
        /*006e*/ 	.short	(.L_129 - .L_128)
	.align		4
.L_128:
        /*0070*/ 	.word	index@(.nv.constant0._Z10gpu_l_reluPdiii)
        /*0074*/ 	.short	0x0380
        /*0076*/ 	.short	0x0014


	//----- nvinfo : EIATTR_SW_WAR
	.align		4
.L_129:
        /*0078*/ 	.byte	0x04, 0x36
        /*007a*/ 	.short	(.L_131 - .L_130)
.L_130:
        /*007c*/ 	.word	0x00000008
.L_131:


//--------------------- .nv.info._Z3addPiS_S_i    --------------------------
	.section	.nv.info._Z3addPiS_S_i,"",@"SHT_CUDA_INFO"
	.sectionflags	@""
	.align	4


	//----- nvinfo : EIATTR_CUDA_API_VERSION
	.align		4
        /*0000*/ 	.byte	0x04, 0x37
        /*0002*/ 	.short	(.L_133 - .L_132)
.L_132:
        /*0004*/ 	.word	0x00000082


	//----- nvinfo : EIATTR_KPARAM_INFO
	.align		4
.L_133:
        /*0008*/ 	.byte	0x04, 0x17
        /*000a*/ 	.short	(.L_135 - .L_134)
.L_134:
        /*000c*/ 	.word	0x00000000
        /*0010*/ 	.short	0x0003
        /*0012*/ 	.short	0x0018
        /*0014*/ 	.byte	0x00, 0xf0, 0x11, 0x00


	//----- nvinfo : EIATTR_KPARAM_INFO
	.align		4
.L_135:
        /*0018*/ 	.byte	0x04, 0x17
        /*001a*/ 	.short	(.L_137 - .L_136)
.L_136:
        /*001c*/ 	.word	0x00000000
        /*0020*/ 	.short	0x0002
        /*0022*/ 	.short	0x0010
        /*0024*/ 	.byte	0x00, 0xf5, 0x21, 0x00


	//----- nvinfo : EIATTR_KPARAM_INFO
	.align		4
.L_137:
        /*0028*/ 	.byte	0x04, 0x17
        /*002a*/ 	.short	(.L_139 - .L_138)
.L_138:
        /*002c*/ 	.word	0x00000000
        /*0030*/ 	.short	0x0001
        /*0032*/ 	.short	0x0008
        /*0034*/ 	.byte	0x00, 0xf5, 0x21, 0x00


	//----- nvinfo : EIATTR_KPARAM_INFO
	.align		4
.L_139:
        /*0038*/ 	.byte	0x04, 0x17
        /*003a*/ 	.short	(.L_141 - .L_140)
.L_140:
        /*003c*/ 	.word	0x00000000
        /*0040*/ 	.short	0x0000
        /*0042*/ 	.short	0x0000
        /*0044*/ 	.byte	0x00, 0xf5, 0x21, 0x00


	//----- nvinfo : EIATTR_SPARSE_MMA_MASK
	.align		4
.L_141:
        /*0048*/ 	.byte	0x03, 0x50
        /*004a*/ 	.short	0x0000


	//----- nvinfo : EIATTR_MAXREG_COUNT
	.align		4
        /*004c*/ 	.byte	0x03, 0x1b
        /*004e*/ 	.short	0x00ff


	//----- nvinfo : EIATTR_MERCURY_ISA_VERSION
	.align		4
        /*0050*/ 	.byte	0x03, 0x5f
        /*0052*/ 	.short	0x0101


	//----- nvinfo : EIATTR_VRC_CTA_INIT_COUNT
	.align		4
        /*0054*/ 	.byte	0x02, 0x4a
	.zero		1
	.zero		1


	//----- nvinfo : EIATTR_EXIT_INSTR_OFFSETS
	.align		4
        /*0058*/ 	.byte	0x04, 0x1c
        /*005a*/ 	.short	(.L_143 - .L_142)


	//   ....[0]....
.L_142:
        /*005c*/ 	.word	0x00000070


	//   ....[1]....
        /*0060*/ 	.word	0x00000130


	//----- nvinfo : EIATTR_CBANK_PARAM_SIZE
	.align		4
.L_143:
        /*0064*/ 	.byte	0x03, 0x19
        /*0066*/ 	.short	0x001c


	//----- nvinfo : EIATTR_PARAM_CBANK
	.align		4
        /*0068*/ 	.byte	0x04, 0x0a
        /*006a*/ 	.short	(.L_145 - .L_144)
	.align		4
.L_144:
        /*006c*/ 	.word	index@(.nv.constant0._Z3addPiS_S_i)
        /*0070*/ 	.short	0x0380
        /*0072*/ 	.short	0x001c


	//----- nvinfo : EIATTR_SW_WAR
	.align		4
.L_145:
        /*0074*/ 	.byte	0x04, 0x36
        /*0076*/ 	.short	(.L_147 - .L_146)
.L_146:
        /*0078*/ 	.word	0x00000008
.L_147:


//--------------------- .nv.callgraph             --------------------------
	.section	.nv.callgraph,"",@"SHT_CUDA_CALLGRAPH"
	.align	4
	.sectionentsize	8
	.align		4
        /*0000*/ 	.word	0x00000000
	.align		4
        /*0004*/ 	.word	0xffffffff
	.align		4
        /*0008*/ 	.word	0x00000000
	.align		4
        /*000c*/ 	.word	0xfffffffe
	.align		4
        /*0010*/ 	.word	0x00000000
	.align		4
        /*0014*/ 	.word	0xfffffffd
	.align		4
        /*0018*/ 	.word	0x00000000
	.align		4
        /*001c*/ 	.word	0xfffffffc


//--------------------- .text._Z13gpu_multABtoCPdS_S_iii --------------------------
	.section	.text._Z13gpu_multABtoCPdS_S_iii,"ax",@progbits
	.align	128
        .global         _Z13gpu_multABtoCPdS_S_iii
        .type           _Z13gpu_multABtoCPdS_S_iii,@function
        .size           _Z13gpu_multABtoCPdS_S_iii,(.L_x_24 - _Z13gpu_multABtoCPdS_S_iii)
        .other          _Z13gpu_multABtoCPdS_S_iii,@"STO_CUDA_ENTRY STV_DEFAULT"
_Z13gpu_multABtoCPdS_S_iii:
.text._Z13gpu_multABtoCPdS_S_iii:
[----:B------:R-:W-:Y:S01]  /*0000*/  LDC R1, c[0x0][0x37c] ;  /* 0x0000df00ff017b82 */ /* 0x000fe20000000800 */
[----:B------:R-:W0:Y:S07]  /*0010*/  S2R R2, SR_TID.Y ;  /* 0x0000000000027919 */ /* 0x000e2e0000002200 */
[----:B------:R-:W0:Y:S01]  /*0020*/  S2UR UR4, SR_CTAID.Y ;  /* 0x00000000000479c3 */ /* 0x000e220000002600 */
[----:B------:R-:W1:Y:S01]  /*0030*/  LDCU UR6, c[0x0][0x398] ;  /* 0x00007300ff0677ac */ /* 0x000e620008000800 */
[----:B------:R-:W2:Y:S06]  /*0040*/  S2R R4, SR_TID.X ;  /* 0x0000000000047919 */ /* 0x000eac0000002100 */
[----:B------:R-:W0:Y:S08]  /*0050*/  LDC R3, c[0x0][0x364] ;  /* 0x0000d900ff037b82 */ /* 0x000e300000000800 */
[----:B------:R-:W2:Y:S08]  /*0060*/  S2UR UR5, SR_CTAID.X ;  /* 0x00000000000579c3 */ /* 0x000eb00000002500 */
[----:B------:R-:W2:Y:S08]  /*0070*/  LDC R5, c[0x0][0x360] ;  /* 0x0000d800ff057b82 */ /* 0x000eb00000000800 */
[----:B------:R-:W3:Y:S01]  /*0080*/  LDC R0, c[0x0][0x3a0] ;  /* 0x0000e800ff007b82 */ /* 0x000ee20000000800 */
[----:B0-----:R-:W-:-:S05]  /*0090*/  IMAD R3, R3, UR4, R2 ;  /* 0x0000000403037c24 */ /* 0x001fca000f8e0202 */
[----:B-1----:R-:W-:Y:S01]  /*00a0*/  ISETP.GE.AND P0, PT, R3, UR6, PT ;  /* 0x0000000603007c0c */ /* 0x002fe2000bf06270 */
[----:B--2---:R-:W-:-:S05]  /*00b0*/  IMAD R5, R5, UR5, R4 ;  /* 0x0000000505057c24 */ /* 0x004fca000f8e0204 */
[----:B---3--:R-:W-:-:S13]  /*00c0*/  ISETP.GE.OR P0, PT, R5, R0, P0 ;  /* 0x000000000500720c */ /* 0x008fda0000706670 */
[----:B------:R-:W-:Y:S05]  /*00d0*/  @P0 EXIT ;  /* 0x000000000000094d */ /* 0x000fea0003800000 */
[----:B------:R-:W0:Y:S01]  /*00e0*/  LDC R2, c[0x0][0x39c] ;  /* 0x0000e700ff027b82 */ /* 0x000e220000000800 */
[----:B------:R-:W1:Y:S01]  /*00f0*/  LDCU.64 UR4, c[0x0][0x358] ;  /* 0x00006b00ff0477ac */ /* 0x000e620008000a00 */
[----:B------:R-:W-:Y:S02]  /*0100*/  CS2R R18, SRZ ;  /* 0x0000000000127805 */ /* 0x000fe4000001ff00 */
[----:B0-----:R-:W-:-:S13]  /*0110*/  ISETP.GE.AND P0, PT, R2, 0x1, PT ;  /* 0x000000010200780c */ /* 0x001fda0003f06270 */
[----:B-1----:R-:W-:Y:S05]  /*0120*/  @!P0 BRA `(.L_x_0) ;  /* 0x0000000400e08947 */ /* 0x002fea0003800000 */
[C---:B------:R-:W-:Y:S01]  /*0130*/  ISETP.GE.U32.AND P1, PT, R2.reuse, 0x8, PT ;  /* 0x000000080200780c */ /* 0x040fe20003f26070 */
[----:B------:R-:W-:Y:S01]  /*0140*/  HFMA2 R7, -RZ, RZ, 0, 0 ;  /* 0x00000000ff077431 */ /* 0x000fe200000001ff */
[----:B------:R-:W-:Y:S01]  /*0150*/  LOP3.LUT R4, R2, 0x7, RZ, 0xc0, !PT ;  /* 0x0000000702047812 */ /* 0x000fe200078ec0ff */
[----:B------:R-:W-:Y:S01]  /*0160*/  IMAD R6, R3, R2, RZ ;  /* 0x0000000203067224 */ /* 0x000fe200078e02ff */
[----:B------:R-:W-:Y:S02]  /*0170*/  CS2R R18, SRZ ;  /* 0x0000000000127805 */ /* 0x000fe4000001ff00 */
[----:B------:R-:W-:-:S07]  /*0180*/  ISETP.NE.AND P0, PT, R4, RZ, PT ;  /* 0x000000ff0400720c */ /* 0x000fce0003f05270 */
[----:B------:R-:W-:Y:S06]  /*0190*/  @!P1 BRA `(.L_x_1) ;  /* 0x0000000000c49947 */ /* 0x000fec0003800000 */
[----:B------:R-:W0:Y:S01]  /*01a0*/  LDC.64 R8, c[0x0][0x380] ;  /* 0x0000e000ff087b82 */ /* 0x000e220000000a00 */
[----:B------:R-:W-:Y:S01]  /*01b0*/  LOP3.LUT R7, R2, 0x7ffffff8, RZ, 0xc0, !PT ;  /* 0x7ffffff802077812 */ /* 0x000fe200078ec0ff */
[----:B------:R-:W-:Y:S01]  /*01c0*/  IMAD.MOV.U32 R27, RZ, RZ, R5 ;  /* 0x000000ffff1b7224 */ /* 0x000fe200078e0005 */
[----:B------:R-:W-:-:S03]  /*01d0*/  CS2R R18, SRZ ;  /* 0x0000000000127805 */ /* 0x000fc6000001ff00 */
[----:B------:R-:W-:Y:S02]  /*01e0*/  IMAD.MOV R26, RZ, RZ, -R7 ;  /* 0x000000ffff1a7224 */ /* 0x000fe400078e0a07 */
[----:B0-----:R-:W-:-:S03]  /*01f0*/  IMAD.WIDE.U32 R8, R6, 0x8, R8 ;  /* 0x0000000806087825 */ /* 0x001fc600078e0008 */
[----:B------:R-:W-:-:S04]  /*0200*/  IADD3 R10, P1, PT, R8, 0x20, RZ ;  /* 0x00000020080a7810 */ /* 0x000fc80007f3e0ff */
[----:B------:R-:W-:-:S09]  /*0210*/  IADD3.X R11, PT, PT, RZ, R9, RZ, P1, !PT ;  /* 0x00000009ff0b7210 */ /* 0x000fd20000ffe4ff */
.L_x_2:
[----:B------:R-:W0:Y:S01]  /*0220*/  LDC.64 R22, c[0x0][0x388] ;  /* 0x0000e200ff167b82 */ /* 0x000e220000000a00 */
[----:B------:R-:W-:Y:S01]  /*0230*/  MOV R8, R10 ;  /* 0x0000000a00087202 */ /* 0x000fe20000000f00 */
[----:B------:R-:W-:-:S05]  /*0240*/  IMAD.MOV.U32 R9, RZ, RZ, R11 ;  /* 0x000000ffff097224 */ /* 0x000fca00078e000b */
[----:B------:R-:W2:Y:S04]  /*0250*/  LDG.E.64 R14, desc[UR4][R8.64+-0x20] ;  /* 0xffffe004080e7981 */ /* 0x000ea8000c1e1b00 */
[----:B------:R-:W3:Y:S01]  /*0260*/  LDG.E.64 R10, desc[UR4][R8.64+-0x18] ;  /* 0xffffe804080a7981 */ /* 0x000ee2000c1e1b00 */
[----:B0-----:R-:W-:-:S05]  /*0270*/  IMAD.WIDE R22, R27, 0x8, R22 ;  /* 0x000000081b167825 */ /* 0x001fca00078e0216 */
[----:B------:R-:W2:Y:S01]  /*0280*/  LDG.E.64 R12, desc[UR4][R22.64] ;  /* 0x00000004160c7981 */ /* 0x000ea2000c1e1b00 */
[----:B------:R-:W-:-:S05]  /*0290*/  IMAD.WIDE R28, R0, 0x8, R22 ;  /* 0x00000008001c7825 */ /* 0x000fca00078e0216 */
[----:B------:R-:W3:Y:S01]  /*02a0*/  LDG.E.64 R16, desc[UR4][R28.64] ;  /* 0x000000041c107981 */ /* 0x000ee2000c1e1b00 */
[C---:B------:R-:W-:Y:S01]  /*02b0*/  IMAD.WIDE R24, R0.reuse, 0x8, R28 ;  /* 0x0000000800187825 */ /* 0x040fe200078e021c */
[----:B--2---:R-:W-:Y:S02]  /*02c0*/  DFMA R18, R14, R12, R18 ;  /* 0x0000000c0e12722b */ /* 0x004fe40000000012 */
[----:B------:R-:W2:Y:S04]  /*02d0*/  LDG.E.64 R14, desc[UR4][R8.64+-0x10] ;  /* 0xfffff004080e7981 */ /* 0x000ea8000c1e1b00 */
[----:B------:R-:W2:Y:S01]  /*02e0*/  LDG.E.64 R12, desc[UR4][R24.64] ;  /* 0x00000004180c7981 */ /* 0x000ea2000c1e1b00 */
[----:B------:R-:W-:Y:S01]  /*02f0*/  IMAD.WIDE R20, R0, 0x8, R24 ;  /* 0x0000000800147825 */ /* 0x000fe200078e0218 */
[----:B---3--:R-:W-:-:S02]  /*0300*/  DFMA R16, R10, R16, R18 ;  /* 0x000000100a10722b */ /* 0x008fc40000000012 */
[----:B------:R-:W3:Y:S04]  /*0310*/  LDG.E.64 R10, desc[UR4][R8.64+-0x8] ;  /* 0xfffff804080a7981 */ /* 0x000ee8000c1e1b00 */
        /* <DEDUP_REMOVED lines=9> */
[----:B------:R-:W-:-:S03]  /*03b0*/  IMAD.WIDE R24, R0, 0x8, R28 ;  /* 0x0000000800187825 */ /* 0x000fc600078e021c */
[----:B------:R-:W4:Y:S01]  /*03c0*/  LDG.E.64 R22, desc[UR4][R8.64+0x18] ;  /* 0x0000180408167981 */ /* 0x000f22000c1e1b00 */
[----:B------:R-:W-:-:S06]  /*03d0*/  IMAD.WIDE R20, R0, 0x8, R24 ;  /* 0x0000000800147825 */ /* 0x000fcc00078e0218 */
[----:B------:R-:W4:Y:S01]  /*03e0*/  LDG.E.64 R20, desc[UR4][R20.64] ;  /* 0x0000000414147981 */ /* 0x000f22000c1e1b00 */
[----:B--2---:R-:W-:-:S03]  /*03f0*/  DFMA R14, R16, R14, R18 ;  /* 0x0000000e100e722b */ /* 0x004fc60000000012 */
[----:B------:R-:W2:Y:S04]  /*0400*/  LDG.E.64 R16, desc[UR4][R8.64+0x10] ;  /* 0x0000100408107981 */ /* 0x000ea8000c1e1b00 */
[----:B------:R-:W2:Y:S01]  /*0410*/  LDG.E.64 R18, desc[UR4][R24.64] ;  /* 0x0000000418127981 */ /* 0x000ea2000c1e1b00 */
[----:B------:R-:W-:Y:S01]  /*0420*/  IADD3 R26, PT, PT, R26, 0x8, RZ ;  /* 0x000000081a1a7810 */ /* 0x000fe20007ffe0ff */
[----:B---3--:R-:W-:-:S03]  /*0430*/  DFMA R10, R10, R12, R14 ;  /* 0x0000000c0a0a722b */ /* 0x008fc6000000000e */
[----:B------:R-:W-:Y:S02]  /*0440*/  ISETP.NE.AND P1, PT, R26, RZ, PT ;  /* 0x000000ff1a00720c */ /* 0x000fe40003f25270 */
[----:B------:R-:W-:-:S03]  /*0450*/  LEA R27, R0, R27, 0x3 ;  /* 0x0000001b001b7211 */ /* 0x000fc600078e18ff */
[----:B--2---:R-:W-:Y:S01]  /*0460*/  DFMA R18, R16, R18, R10 ;  /* 0x000000121012722b */ /* 0x004fe2000000000a */
[----:B------:R-:W-:-:S07]  /*0470*/  IADD3 R10, P2, PT, R8, 0x40, RZ ;  /* 0x00000040080a7810 */ /* 0x000fce0007f5e0ff */
[----:B----4-:R-:W-:Y:S01]  /*0480*/  DFMA R18, R22, R20, R18 ;  /* 0x000000141612722b */ /* 0x010fe20000000012 */
[----:B------:R-:W-:Y:S01]  /*0490*/  IMAD.X R11, RZ, RZ, R9, P2 ;  /* 0x000000ffff0b7224 */ /* 0x000fe200010e0609 */
[----:B------:R-:W-:Y:S09]  /*04a0*/  @P1 BRA `(.L_x_2) ;  /* 0xfffffffc005c1947 */ /* 0x000ff2000383ffff */
.L_x_1:
[----:B------:R-:W-:Y:S05]  /*04b0*/  @!P0 BRA `(.L_x_0) ;  /* 0x0000000000fc8947 */ /* 0x000fea0003800000 */
[----:B------:R-:W-:Y:S02]  /*04c0*/  ISETP.GE.U32.AND P1, PT, R4, 0x4, PT ;  /* 0x000000040400780c */ /* 0x000fe40003f26070 */
[----:B------:R-:W-:-:S04]  /*04d0*/  LOP3.LUT R26, R2, 0x3, RZ, 0xc0, !PT ;  /* 0x00000003021a7812 */ /* 0x000fc800078ec0ff */
[----:B------:R-:W-:-:S07]  /*04e0*/  ISETP.NE.AND P0, PT, R26, RZ, PT ;  /* 0x000000ff1a00720c */ /* 0x000fce0003f05270 */
[----:B------:R-:W-:Y:S06]  /*04f0*/  @!P1 BRA `(.L_x_3) ;  /* 0x00000000006c9947 */ /* 0x000fec0003800000 */
[----:B------:R-:W0:Y:S01]  /*0500*/  LDC.64 R24, c[0x0][0x380] ;  /* 0x0000e000ff187b82 */ /* 0x000e220000000a00 */
[----:B------:R-:W1:Y:S01]  /*0510*/  LDCU.64 UR6, c[0x0][0x380] ;  /* 0x00007000ff0677ac */ /* 0x000e620008000a00 */
[C---:B------:R-:W-:Y:S01]  /*0520*/  IMAD.IADD R9, R6.reuse, 0x1, R7 ;  /* 0x0000000106097824 */ /* 0x040fe200078e0207 */
[----:B------:R-:W-:Y:S01]  /*0530*/  IADD3 R4, P1, PT, R6, R7, RZ ;  /* 0x0000000706047210 */ /* 0x000fe20007f3e0ff */
[----:B------:R-:W-:-:S04]  /*0540*/  IMAD R13, R7, R0, R5 ;  /* 0x00000000070d7224 */ /* 0x000fc800078e0205 */
[----:B------:R-:W2:Y:S01]  /*0550*/  LDC.64 R10, c[0x0][0x388] ;  /* 0x0000e200ff0a7b82 */ /* 0x000ea20000000a00 */
[----:B0-----:R-:W-:-:S06]  /*0560*/  IMAD.WIDE.U32 R24, R9, 0x8, R24 ;  /* 0x0000000809187825 */ /* 0x001fcc00078e0018 */
[----:B------:R-:W3:Y:S01]  /*0570*/  LDG.E.64 R24, desc[UR4][R24.64] ;  /* 0x0000000418187981 */ /* 0x000ee2000c1e1b00 */
[----:B--2---:R-:W-:Y:S01]  /*0580*/  IMAD.WIDE R10, R13, 0x8, R10 ;  /* 0x000000080d0a7825 */ /* 0x004fe200078e020a */
[----:B------:R-:W-:Y:S02]  /*0590*/  IADD3.X R13, PT, PT, RZ, RZ, RZ, P1, !PT ;  /* 0x000000ffff0d7210 */ /* 0x000fe40000ffe4ff */
[----:B-1----:R-:W-:Y:S02]  /*05a0*/  LEA R28, P1, R4, UR6, 0x3 ;  /* 0x00000006041c7c11 */ /* 0x002fe4000f8218ff */
[----:B------:R-:W3:Y:S01]  /*05b0*/  LDG.E.64 R8, desc[UR4][R10.64] ;  /* 0x000000040a087981 */ /* 0x000ee2000c1e1b00 */
[----:B------:R-:W-:Y:S01]  /*05c0*/  IMAD.WIDE R14, R0, 0x8, R10 ;  /* 0x00000008000e7825 */ /* 0x000fe200078e020a */
[----:B------:R-:W-:-:S05]  /*05d0*/  LEA.HI.X R29, R4, UR7, R13, 0x3, P1 ;  /* 0x00000007041d7c11 */ /* 0x000fca00088f1c0d */
[----:B------:R-:W2:Y:S01]  /*05e0*/  LDG.E.64 R12, desc[UR4][R28.64+0x8] ;  /* 0x000008041c0c7981 */ /* 0x000ea2000c1e1b00 */
[----:B------:R-:W-:-:S03]  /*05f0*/  IMAD.WIDE R20, R0, 0x8, R14 ;  /* 0x0000000800147825 */ /* 0x000fc600078e020e */
[----:B------:R-:W2:Y:S04]  /*0600*/  LDG.E.64 R10, desc[UR4][R14.64] ;  /* 0x000000040e0a7981 */ /* 0x000ea8000c1e1b00 */
[----:B------:R-:W4:Y:S01]  /*0610*/  LDG.E.64 R16, desc[UR4][R20.64] ;  /* 0x0000000414107981 */ /* 0x000f22000c1e1b00 */
[----:B------:R-:W-:-:S03]  /*0620*/  IMAD.WIDE R22, R0, 0x8, R20 ;  /* 0x0000000800167825 */ /* 0x000fc600078e0214 */
[----:B------:R-:W4:Y:S04]  /*0630*/  LDG.E.64 R14, desc[UR4][R28.64+0x10] ;  /* 0x000010041c0e7981 */ /* 0x000f28000c1e1b00 */
[----:B------:R-:W5:Y:S04]  /*0640*/  LDG.E.64 R20, desc[UR4][R28.64+0x18] ;  /* 0x000018041c147981 */ /* 0x000f68000c1e1b00 */
[----:B------:R-:W5:Y:S01]  /*0650*/  LDG.E.64 R22, desc[UR4][R22.64] ;  /* 0x0000000416167981 */ /* 0x000f62000c1e1b00 */
[----:B------:R-:W-:Y:S01]  /*0660*/  VIADD R7, R7, 0x4 ;  /* 0x0000000407077836 */ /* 0x000fe20000000000 */
[----:B---3--:R-:W-:-:S08]  /*0670*/  DFMA R8, R24, R8, R18 ;  /* 0x000000081808722b */ /* 0x008fd00000000012 */
[----:B--2---:R-:W-:-:S08]  /*0680*/  DFMA R8, R12, R10, R8 ;  /* 0x0000000a0c08722b */ /* 0x004fd00000000008 */
[----:B----4-:R-:W-:-:S08]  /*0690*/  DFMA R8, R14, R16, R8 ;  /* 0x000000100e08722b */ /* 0x010fd00000000008 */
[----:B-----5:R-:W-:-:S11]  /*06a0*/  DFMA R18, R20, R22, R8 ;  /* 0x000000161412722b */ /* 0x020fd60000000008 */
.L_x_3:
[----:B------:R-:W-:Y:S05]  /*06b0*/  @!P0 BRA `(.L_x_0) ;  /* 0x00000000007c8947 */ /* 0x000fea0003800000 */
[----:B------:R-:W-:Y:S01]  /*06c0*/  ISETP.NE.AND P1, PT, R26, 0x1, PT ;  /* 0x000000011a00780c */ /* 0x000fe20003f25270 */
[----:B------:R-:W0:Y:S01]  /*06d0*/  LDC.64 R12, c[0x0][0x380] ;  /* 0x0000e000ff0c7b82 */ /* 0x000e220000000a00 */
[----:B------:R-:W-:-:S04]  /*06e0*/  LOP3.LUT R2, R2, 0x1, RZ, 0xc0, !PT ;  /* 0x0000000102027812 */ /* 0x000fc800078ec0ff */
[----:B------:R-:W-:-:S03]  /*06f0*/  ISETP.NE.U32.AND P0, PT, R2, 0x1, PT ;  /* 0x000000010200780c */ /* 0x000fc60003f05070 */
[----:B------:R-:W1:Y:S04]  /*0700*/  LDC.64 R20, c[0x0][0x388] ;  /* 0x0000e200ff147b82 */ /* 0x000e680000000a00 */
[CC--:B------:R-:W-:Y:S01]  /*0710*/  @P1 IADD3 R17, PT, PT, R6.reuse, R7.reuse, RZ ;  /* 0x0000000706111210 */ /* 0x0c0fe20007ffe0ff */
[C---:B------:R-:W-:Y:S01]  /*0720*/  @P1 IMAD R23, R7.reuse, R0, R5 ;  /* 0x0000000007171224 */ /* 0x040fe200078e0205 */
[----:B------:R-:W-:Y:S01]  /*0730*/  @P1 IADD3 R2, P2, PT, R6, R7, RZ ;  /* 0x0000000706021210 */ /* 0x000fe20007f5e0ff */
[----:B------:R-:W-:Y:S01]  /*0740*/  @P1 VIADD R7, R7, 0x2 ;  /* 0x0000000207071836 */ /* 0x000fe20000000000 */
[----:B------:R-:W2:Y:S02]  /*0750*/  @P1 LDC.64 R8, c[0x0][0x380] ;  /* 0x0000e000ff081b82 */ /* 0x000ea40000000a00 */
[----:B------:R-:W-:-:S06]  /*0760*/  @P1 IADD3.X R4, PT, PT, RZ, RZ, RZ, P2, !PT ;  /* 0x000000ffff041210 */ /* 0x000fcc00017fe4ff */
[----:B------:R-:W3:Y:S01]  /*0770*/  LDC.64 R14, c[0x0][0x380] ;  /* 0x0000e000ff0e7b82 */ /* 0x000ee20000000a00 */
[----:B0-----:R-:W-:-:S07]  /*0780*/  @P1 IMAD.WIDE.U32 R16, R17, 0x8, R12 ;  /* 0x0000000811101825 */ /* 0x001fce00078e000c */
[----:B------:R-:W0:Y:S01]  /*0790*/  LDC.64 R10, c[0x0][0x388] ;  /* 0x0000e200ff0a7b82 */ /* 0x000e220000000a00 */
[----:B-1----:R-:W-:Y:S01]  /*07a0*/  @P1 IMAD.WIDE R20, R23, 0x8, R20 ;  /* 0x0000000817141825 */ /* 0x002fe200078e0214 */
[----:B------:R-:W4:Y:S04]  /*07b0*/  @P1 LDG.E.64 R16, desc[UR4][R16.64] ;  /* 0x0000000410101981 */ /* 0x000f28000c1e1b00 */
[----:B------:R-:W4:Y:S01]  /*07c0*/  @P1 LDG.E.64 R12, desc[UR4][R20.64] ;  /* 0x00000004140c1981 */ /* 0x000f22000c1e1b00 */
[----:B--2---:R-:W-:Y:S01]  /*07d0*/  @P1 LEA R8, P2, R2, R8, 0x3 ;  /* 0x0000000802081211 */ /* 0x004fe200078418ff */
[----:B------:R-:W-:-:S03]  /*07e0*/  @P1 IMAD.WIDE R22, R0, 0x8, R20 ;  /* 0x0000000800161825 */ /* 0x000fc600078e0214 */
[----:B------:R-:W-:Y:S01]  /*07f0*/  @P1 LEA.HI.X R9, R2, R9, R4, 0x3, P2 ;  /* 0x0000000902091211 */ /* 0x000fe200010f1c04 */
[----:B------:R-:W-:Y:S01]  /*0800*/  @!P0 IMAD R27, R7, R0, R5 ;  /* 0x00000000071b8224 */ /* 0x000fe200078e0205 */
[----:B------:R-:W-:Y:S02]  /*0810*/  @!P0 IADD3 R25, PT, PT, R6, R7, RZ ;  /* 0x0000000706198210 */ /* 0x000fe40007ffe0ff */
[----:B------:R-:W2:Y:S04]  /*0820*/  @P1 LDG.E.64 R6, desc[UR4][R22.64] ;  /* 0x0000000416061981 */ /* 0x000ea8000c1e1b00 */
[----:B------:R-:W2:Y:S01]  /*0830*/  @P1 LDG.E.64 R8, desc[UR4][R8.64+0x8] ;  /* 0x0000080408081981 */ /* 0x000ea2000c1e1b00 */
[----:B---3--:R-:W-:-:S04]  /*0840*/  @!P0 IMAD.WIDE.U32 R14, R25, 0x8, R14 ;  /* 0x00000008190e8825 */ /* 0x008fc800078e000e */
[----:B0-----:R-:W-:Y:S02]  /*0850*/  @!P0 IMAD.WIDE R10, R27, 0x8, R10 ;  /* 0x000000081b0a8825 */ /* 0x001fe400078e020a */
[----:B------:R-:W3:Y:S04]  /*0860*/  @!P0 LDG.E.64 R14, desc[UR4][R14.64] ;  /* 0x000000040e0e8981 */ /* 0x000ee8000c1e1b00 */
[----:B------:R-:W3:Y:S01]  /*0870*/  @!P0 LDG.E.64 R10, desc[UR4][R10.64] ;  /* 0x000000040a0a8981 */ /* 0x000ee2000c1e1b00 */
[----:B----4-:R-:W-:-:S08]  /*0880*/  @P1 DFMA R12, R16, R12, R18 ;  /* 0x0000000c100c122b */ /* 0x010fd00000000012 */
[----:B--2---:R-:W-:-:S08]  /*0890*/  @P1 DFMA R18, R8, R6, R12 ;  /* 0x000000060812122b */ /* 0x004fd0000000000c */
[----:B---3--:R-:W-:-:S11]  /*08a0*/  @!P0 DFMA R18, R14, R10, R18 ;  /* 0x0000000a0e12822b */ /* 0x008fd60000000012 */
.L_x_0:
[----:B------:R-:W0:Y:S01]  /*08b0*/  LDC.64 R6, c[0x0][0x390] ;  /* 0x0000e400ff067b82 */ /* 0x000e220000000a00 */
[----:B------:R-:W-:-:S04]  /*08c0*/  IMAD R3, R3, R0, R5 ;  /* 0x0000000003037224 */ /* 0x000fc800078e0205 */
[----:B0-----:R-:W-:-:S05]  /*08d0*/  IMAD.WIDE R2, R3, 0x8, R6 ;  /* 0x0000000803027825 */ /* 0x001fca00078e0206 */
[----:B------:R-:W-:Y:S01]  /*08e0*/  STG.E.64 desc[UR4][R2.64], R18 ;  /* 0x0000001202007986 */ /* 0x000fe2000c101b04 */
[----:B------:R-:W-:Y:S05]  /*08f0*/  EXIT ;  /* 0x000000000000794d */ /* 0x000fea0003800000 */
.L_x_4:
[----:B------:R-:W-:-:S00]  /*0900*/  BRA `(.L_x_4) ;  /* 0xfffffffc00fc7947 */ /* 0x000fc0000383ffff */
[----:B------:R-:W-:-:S00]  /*0910*/  NOP ;  /* 0x0000000000007918 */ /* 0x000fc00000000000 */
        /* <DEDUP_REMOVED lines=14> */
.L_x_24:


//--------------------- .text._Z7gpu_maxPdS_ii    --------------------------
	.section	.text._Z7gpu_maxPdS_ii,"ax",@progbits
	.align	128
        .global         _Z7gpu_maxPdS_ii
        .type           _Z7gpu_maxPdS_ii,@function
        .size           _Z7gpu_maxPdS_ii,(.L_x_25 - _Z7gpu_maxPdS_ii)
        .other          _Z7gpu_maxPdS_ii,@"STO_CUDA_ENTRY STV_DEFAULT"
_Z7gpu_maxPdS_ii:
.text._Z7gpu_maxPdS_ii:
[----:B------:R-:W-:Y:S01]  /*0000*/  LDC R1, c[0x0][0x37c] ;  /* 0x0000df00ff017b82 */ /* 0x000fe20000000800 */
[----:B------:R-:W0:Y:S07]  /*0010*/  S2R R0, SR_TID.X ;  /* 0x0000000000007919 */ /* 0x000e2e0000002100 */
[----:B------:R-:W0:Y:S08]  /*0020*/  S2UR UR4, SR_CTAID.X ;  /* 0x00000000000479c3 */ /* 0x000e300000002500 */
[----:B------:R-:W0:Y:S08]  /*0030*/  LDC R3, c[0x0][0x360] ;  /* 0x0000d800ff037b82 */ /* 0x000e300000000800 */
[----:B------:R-:W1:Y:S01]  /*0040*/  LDC R21, c[0x0][0x390] ;  /* 0x0000e400ff157b82 */ /* 0x000e620000000800 */
[----:B0-----:R-:W-:-:S05]  /*0050*/  IMAD R0, R3, UR4, R0 ;  /* 0x0000000403007c24 */ /* 0x001fca000f8e0200 */
[----:B-1----:R-:W-:-:S13]  /*0060*/  ISETP.GE.AND P0, PT, R0, R21, PT ;  /* 0x000000150000720c */ /* 0x002fda0003f06270 */
[----:B------:R-:W-:Y:S05]  /*0070*/  @P0 EXIT ;  /* 0x000000000000094d */ /* 0x000fea0003800000 */
[----:B------:R-:W0:Y:S01]  /*0080*/  LDCU UR5, c[0x0][0x394] ;  /* 0x00007280ff0577ac */ /* 0x000e220008000800 */
[----:B------:R-:W-:Y:S02]  /*0090*/  IMAD.MOV.U32 R6, RZ, RZ, 0x0 ;  /* 0x00000000ff067424 */ /* 0x000fe400078e00ff */
[----:B------:R-:W-:Y:S01]  /*00a0*/  IMAD.MOV.U32 R7, RZ, RZ, -0x3f3c7800 ;  /* 0xc0c38800ff077424 */ /* 0x000fe200078e00ff */
[----:B------:R-:W1:Y:S01]  /*00b0*/  LDCU.64 UR8, c[0x0][0x358] ;  /* 0x00006b00ff0877ac */ /* 0x000e620008000a00 */
[----:B0-----:R-:W-:-:S09]  /*00c0*/  UISETP.GE.AND UP0, UPT, UR5, 0x1, UPT ;  /* 0x000000010500788c */ /* 0x001fd2000bf06270 */
[----:B-1----:R-:W-:Y:S05]  /*00d0*/  BRA.U !UP0, `(.L_x_5) ;  /* 0x0000000908e87547 */ /* 0x002fea000b800000 */
[----:B------:R-:W-:Y:S01]  /*00e0*/  UISETP.GE.U32.AND UP1, UPT, UR5, 0x10, UPT ;  /* 0x000000100500788c */ /* 0x000fe2000bf26070 */
[----:B------:R-:W-:Y:S01]  /*00f0*/  IMAD.MOV.U32 R6, RZ, RZ, 0x0 ;  /* 0x00000000ff067424 */ /* 0x000fe200078e00ff */
[----:B------:R-:W-:Y:S01]  /*0100*/  ULOP3.LUT UR6, UR5, 0xf, URZ, 0xc0, !UPT ;  /* 0x0000000f05067892 */ /* 0x000fe2000f8ec0ff */
[----:B------:R-:W-:Y:S01]  /*0110*/  IMAD.MOV.U32 R7, RZ, RZ, -0x3f3c7800 ;  /* 0xc0c38800ff077424 */ /* 0x000fe200078e00ff */
[----:B------:R-:W-:Y:S02]  /*0120*/  UMOV UR4, URZ ;  /* 0x000000ff00047c82 */ /* 0x000fe40008000000 */
[----:B------:R-:W-:-:S03]  /*0130*/  UISETP.NE.AND UP0, UPT, UR6, URZ, UPT ;  /* 0x000000ff0600728c */ /* 0x000fc6000bf05270 */
[----:B------:R-:W-:Y:S08]  /*0140*/  BRA.U !UP1, `(.L_x_6) ;  /* 0x0000000509687547 */ /* 0x000ff0000b800000 */
[----:B------:R-:W0:Y:S01]  /*0150*/  LDC.64 R2, c[0x0][0x388] ;  /* 0x0000e200ff027b82 */ /* 0x000e220000000a00 */
[----:B------:R-:W-:Y:S01]  /*0160*/  ULOP3.LUT UR4, UR5, 0x7ffffff0, URZ, 0xc0, !UPT ;  /* 0x7ffffff005047892 */ /* 0x000fe2000f8ec0ff */
[----:B------:R-:W-:Y:S02]  /*0170*/  IMAD.MOV.U32 R20, RZ, RZ, R0 ;  /* 0x000000ffff147224 */ /* 0x000fe400078e0000 */
[----:B------:R-:W-:Y:S01]  /*0180*/  IMAD.MOV.U32 R6, RZ, RZ, 0x0 ;  /* 0x00000000ff067424 */ /* 0x000fe200078e00ff */
[----:B------:R-:W-:Y:S01]  /*0190*/  UIADD3 UR7, UPT, UPT, -UR4, URZ, URZ ;  /* 0x000000ff04077290 */ /* 0x000fe2000fffe1ff */
[----:B------:R-:W-:-:S11]  /*01a0*/  IMAD.MOV.U32 R7, RZ, RZ, -0x3f3c7800 ;  /* 0xc0c38800ff077424 */ /* 0x000fd600078e00ff */
.L_x_7:
[----:B0-----:R-:W-:-:S05]  /*01b0*/  IMAD.WIDE R4, R20, 0x8, R2 ;  /* 0x0000000814047825 */ /* 0x001fca00078e0202 */
[----:B------:R-:W2:Y:S01]  /*01c0*/  LDG.E.64 R18, desc[UR8][R4.64] ;  /* 0x0000000804127981 */ /* 0x000ea2000c1e1b00 */
[----:B------:R-:W-:-:S05]  /*01d0*/  IMAD.WIDE R24, R21, 0x8, R4 ;  /* 0x0000000815187825 */ /* 0x000fca00078e0204 */
[----:B------:R-:W3:Y:S01]  /*01e0*/  LDG.E.64 R14, desc[UR8][R24.64] ;  /* 0x00000008180e7981 */ /* 0x000ee2000c1e1b00 */
[----:B------:R-:W-:-:S05]  /*01f0*/  IMAD.WIDE R26, R21, 0x8, R24 ;  /* 0x00000008151a7825 */ /* 0x000fca00078e0218 */
[----:B------:R-:W4:Y:S01]  /*0200*/  LDG.E.64 R16, desc[UR8][R26.64] ;  /* 0x000000081a107981 */ /* 0x000f22000c1e1b00 */
[----:B------:R-:W-:-:S05]  /*0210*/  IMAD.WIDE R28, R21, 0x8, R26 ;  /* 0x00000008151c7825 */ /* 0x000fca00078e021a */
[----:B------:R0:W5:Y:S02]  /*0220*/  LDG.E.64 R22, desc[UR8][R28.64] ;  /* 0x000000081c167981 */ /* 0x000164000c1e1b00 */
[----:B0-----:R-:W-:-:S05]  /*0230*/  IMAD.WIDE R28, R21, 0x8, R28 ;  /* 0x00000008151c7825 */ /* 0x001fca00078e021c */
[----:B------:R0:W5:Y:S01]  /*0240*/  LDG.E.64 R12, desc[UR8][R28.64] ;  /* 0x000000081c0c7981 */ /* 0x000162000c1e1b00 */
[----:B------:R-:W-:-:S05]  /*0250*/  IMAD.WIDE R8, R21, 0x8, R28 ;  /* 0x0000000815087825 */ /* 0x000fca00078e021c */
[----:B------:R-:W5:Y:S01]  /*0260*/  LDG.E.64 R10, desc[UR8][R8.64] ;  /* 0x00000008080a7981 */ /* 0x000f62000c1e1b00 */
[----:B------:R-:W-:-:S05]  /*0270*/  IMAD.WIDE R4, R21, 0x8, R8 ;  /* 0x0000000815047825 */ /* 0x000fca00078e0208 */
[----:B------:R-:W5:Y:S01]  /*0280*/  LDG.E.64 R8, desc[UR8][R4.64] ;  /* 0x0000000804087981 */ /* 0x000f62000c1e1b00 */
[----:B------:R-:W-:-:S05]  /*0290*/  IMAD.WIDE R24, R21, 0x8, R4 ;  /* 0x0000000815187825 */ /* 0x000fca00078e0204 */
[----:B------:R1:W5:Y:S01]  /*02a0*/  LDG.E.64 R4, desc[UR8][R24.64] ;  /* 0x0000000818047981 */ /* 0x000362000c1e1b00 */
[----:B------:R-:W-:-:S04]  /*02b0*/  IMAD.WIDE R26, R21, 0x8, R24 ;  /* 0x00000008151a7825 */ /* 0x000fc800078e0218 */
[----:B0-----:R-:W-:Y:S01]  /*02c0*/  IMAD.WIDE R28, R21, 0x8, R26 ;  /* 0x00000008151c7825 */ /* 0x001fe200078e021a */
[----:B--2---:R-:W-:-:S06]  /*02d0*/  DSETP.GT.AND P0, PT, R18, R6, PT ;  /* 0x000000061200722a */ /* 0x004fcc0003f04000 */
[----:B------:R-:W-:Y:S02]  /*02e0*/  FSEL R18, R18, R6, P0 ;  /* 0x0000000612127208 */ /* 0x000fe40000000000 */
[----:B------:R-:W-:Y:S02]  /*02f0*/  FSEL R19, R19, R7, P0 ;  /* 0x0000000713137208 */ /* 0x000fe40000000000 */
[----:B------:R0:W2:Y:S04]  /*0300*/  LDG.E.64 R6, desc[UR8][R26.64] ;  /* 0x000000081a067981 */ /* 0x0000a8000c1e1b00 */
[----:B---3--:R-:W-:-:S06]  /*0310*/  DSETP.GT.AND P0, PT, R14, R18, PT ;  /* 0x000000120e00722a */ /* 0x008fcc0003f04000 */
[----:B------:R-:W-:Y:S02]  /*0320*/  FSEL R18, R14, R18, P0 ;  /* 0x000000120e127208 */ /* 0x000fe40000000000 */
[----:B------:R-:W-:Y:S02]  /*0330*/  FSEL R19, R15, R19, P0 ;  /* 0x000000130f137208 */ /* 0x000fe40000000000 */
[----:B------:R3:W2:Y:S04]  /*0340*/  LDG.E.64 R14, desc[UR8][R28.64] ;  /* 0x000000081c0e7981 */ /* 0x0006a8000c1e1b00 */
[----:B----4-:R-:W-:-:S06]  /*0350*/  DSETP.GT.AND P0, PT, R16, R18, PT ;  /* 0x000000121000722a */ /* 0x010fcc0003f04000 */
[----:B-1----:R-:W-:Y:S02]  /*0360*/  FSEL R24, R16, R18, P0 ;  /* 0x0000001210187208 */ /* 0x002fe40000000000 */
[----:B------:R-:W-:Y:S01]  /*0370*/  FSEL R25, R17, R19, P0 ;  /* 0x0000001311197208 */ /* 0x000fe20000000000 */
[----:B------:R-:W-:-:S05]  /*0380*/  IMAD.WIDE R16, R21, 0x8, R28 ;  /* 0x0000000815107825 */ /* 0x000fca00078e021c */
[----:B------:R1:W4:Y:S01]  /*0390*/  LDG.E.64 R18, desc[UR8][R16.64] ;  /* 0x0000000810127981 */ /* 0x000322000c1e1b00 */
[----:B-----5:R-:W-:Y:S01]  /*03a0*/  DSETP.GT.AND P0, PT, R22, R24, PT ;  /* 0x000000181600722a */ /* 0x020fe20003f04000 */
[----:B0-----:R-:W-:-:S05]  /*03b0*/  IMAD.WIDE R26, R21, 0x8, R16 ;  /* 0x00000008151a7825 */ /* 0x001fca00078e0210 */
[----:B------:R-:W-:Y:S02]  /*03c0*/  FSEL R22, R22, R24, P0 ;  /* 0x0000001816167208 */ /* 0x000fe40000000000 */
[----:B------:R-:W-:Y:S02]  /*03d0*/  FSEL R23, R23, R25, P0 ;  /* 0x0000001917177208 */ /* 0x000fe40000000000 */
[----:B------:R-:W5:Y:S01]  /*03e0*/  LDG.E.64 R24, desc[UR8][R26.64] ;  /* 0x000000081a187981 */ /* 0x000f62000c1e1b00 */
[----:B---3--:R-:W-:-:S03]  /*03f0*/  IMAD.WIDE R28, R21, 0x8, R26 ;  /* 0x00000008151c7825 */ /* 0x008fc600078e021a */
[----:B------:R-:W-:-:S06]  /*0400*/  DSETP.GT.AND P0, PT, R12, R22, PT ;  /* 0x000000160c00722a */ /* 0x000fcc0003f04000 */
[----:B------:R-:W-:Y:S02]  /*0410*/  FSEL R12, R12, R22, P0 ;  /* 0x000000160c0c7208 */ /* 0x000fe40000000000 */
[----:B------:R-:W-:Y:S02]  /*0420*/  FSEL R13, R13, R23, P0 ;  /* 0x000000170d0d7208 */ /* 0x000fe40000000000 */
[----:B------:R-:W3:Y:S01]  /*0430*/  LDG.E.64 R22, desc[UR8][R28.64] ;  /* 0x000000081c167981 */ /* 0x000ee2000c1e1b00 */
[----:B-1----:R-:W-:-:S03]  /*0440*/  IMAD.WIDE R16, R21, 0x8, R28 ;  /* 0x0000000815107825 */ /* 0x002fc600078e021c */
[----:B------:R-:W-:-:S06]  /*0450*/  DSETP.GT.AND P0, PT, R10, R12, PT ;  /* 0x0000000c0a00722a */ /* 0x000fcc0003f04000 */
[----:B------:R-:W-:Y:S02]  /*0460*/  FSEL R10, R10, R12, P0 ;  /* 0x0000000c0a0a7208 */ /* 0x000fe40000000000 */
[----:B------:R-:W-:Y:S02]  /*0470*/  FSEL R11, R11, R13, P0 ;  /* 0x0000000d0b0b7208 */ /* 0x000fe40000000000 */
[----:B------:R0:W3:Y:S04]  /*0480*/  LDG.E.64 R12, desc[UR8][R16.64] ;  /* 0x00000008100c7981 */ /* 0x0000e8000c1e1b00 */
[----:B------:R-:W-:Y:S01]  /*0490*/  DSETP.GT.AND P0, PT, R8, R10, PT ;  /* 0x0000000a0800722a */ /* 0x000fe20003f04000 */
[----:B0-----:R-:W-:-:S05]  /*04a0*/  IMAD.WIDE R16, R21, 0x8, R16 ;  /* 0x0000000815107825 */ /* 0x001fca00078e0210 */
[----:B------:R-:W-:Y:S02]  /*04b0*/  FSEL R8, R8, R10, P0 ;  /* 0x0000000a08087208 */ /* 0x000fe40000000000 */
[----:B------:R-:W-:Y:S02]  /*04c0*/  FSEL R9, R9, R11, P0 ;  /* 0x0000000b09097208 */ /* 0x000fe40000000000 */
[----:B------:R-:W3:Y:S01]  /*04d0*/  LDG.E.64 R10, desc[UR8][R16.64] ;  /* 0x00000008100a7981 */ /* 0x000ee2000c1e1b00 */
[----:B------:R-:W-:-:S06]  /*04e0*/  IMAD.WIDE R26, R21, 0x8, R16 ;  /* 0x00000008151a7825 */ /* 0x000fcc00078e0210 */
[----:B------:R-:W3:Y:S01]  /*04f0*/  LDG.E.64 R26, desc[UR8][R26.64] ;  /* 0x000000081a1a7981 */ /* 0x000ee2000c1e1b00 */
[----:B------:R-:W-:-:S06]  /*0500*/  DSETP.GT.AND P0, PT, R4, R8, PT ;  /* 0x000000080400722a */ /* 0x000fcc0003f04000 */
[----:B------:R-:W-:Y:S02]  /*0510*/  FSEL R4, R4, R8, P0 ;  /* 0x0000000804047208 */ /* 0x000fe40000000000 */
[----:B------:R-:W-:Y:S01]  /*0520*/  FSEL R5, R5, R9, P0 ;  /* 0x0000000905057208 */ /* 0x000fe20000000000 */
[----:B------:R-:W-:-:S04]  /*0530*/  UIADD3 UR7, UPT, UPT, UR7, 0x10, URZ ;  /* 0x0000001007077890 */ /* 0x000fc8000fffe0ff */
[----:B------:R-:W-:Y:S01]  /*0540*/  UISETP.NE.AND UP1, UPT, UR7, URZ, UPT ;  /* 0x000000ff0700728c */ /* 0x000fe2000bf25270 */
[----:B------:R-:W-:Y:S01]  /*0550*/  IMAD R20, R21, 0x10, R20 ;  /* 0x0000001015147824 */ /* 0x000fe200078e0214 */
[----:B--2---:R-:W-:-:S06]  /*0560*/  DSETP.GT.AND P0, PT, R6, R4, PT ;  /* 0x000000040600722a */ /* 0x004fcc0003f04000 */
[----:B------:R-:W-:Y:S02]  /*0570*/  FSEL R4, R6, R4, P0 ;  /* 0x0000000406047208 */ /* 0x000fe40000000000 */
[----:B------:R-:W-:-:S06]  /*0580*/  FSEL R5, R7, R5, P0 ;  /* 0x0000000507057208 */ /* 0x000fcc0000000000 */
[----:B------:R-:W-:-:S06]  /*0590*/  DSETP.GT.AND P0, PT, R14, R4, PT ;  /* 0x000000040e00722a */ /* 0x000fcc0003f04000 */
[----:B------:R-:W-:Y:S02]  /*05a0*/  FSEL R4, R14, R4, P0 ;  /* 0x000000040e047208 */ /* 0x000fe40000000000 */
[----:B------:R-:W-:-:S06]  /*05b0*/  FSEL R5, R15, R5, P0 ;  /* 0x000000050f057208 */ /* 0x000fcc0000000000 */
[----:B----4-:R-:W-:-:S06]  /*05c0*/  DSETP.GT.AND P0, PT, R18, R4, PT ;  /* 0x000000041200722a */ /* 0x010fcc0003f04000 */
[----:B------:R-:W-:Y:S02]  /*05d0*/  FSEL R4, R18, R4, P0 ;  /* 0x0000000412047208 */ /* 0x000fe40000000000 */
[----:B------:R-:W-:-:S06]  /*05e0*/  FSEL R5, R19, R5, P0 ;  /* 0x0000000513057208 */ /* 0x000fcc0000000000 */
[----:B-----5:R-:W-:-:S06]  /*05f0*/  DSETP.GT.AND P0, PT, R24, R4, PT ;  /* 0x000000041800722a */ /* 0x020fcc0003f04000 */
[----:B------:R-:W-:Y:S02]  /*0600*/  FSEL R4, R24, R4, P0 ;  /* 0x0000000418047208 */ /* 0x000fe40000000000 */
[----:B------:R-:W-:-:S06]  /*0610*/  FSEL R5, R25, R5, P0 ;  /* 0x0000000519057208 */ /* 0x000fcc0000000000 */
[----:B---3--:R-:W-:-:S06]  /*0620*/  DSETP.GT.AND P0, PT, R22, R4, PT ;  /* 0x000000041600722a */ /* 0x008fcc0003f04000 */
[----:B------:R-:W-:Y:S02]  /*0630*/  FSEL R4, R22, R4, P0 ;  /* 0x0000000416047208 */ /* 0x000fe40000000000 */
[----:B------:R-:W-:-:S06]  /*0640*/  FSEL R5, R23, R5, P0 ;  /* 0x0000000517057208 */ /* 0x000fcc0000000000 */
[----:B------:R-:W-:-:S06]  /*0650*/  DSETP.GT.AND P0, PT, R12, R4, PT ;  /* 0x000000040c00722a */ /* 0x000fcc0003f04000 */
[----:B------:R-:W-:Y:S02]  /*0660*/  FSEL R4, R12, R4, P0 ;  /* 0x000000040c047208 */ /* 0x000fe40000000000 */
[----:B------:R-:W-:-:S06]  /*0670*/  FSEL R5, R13, R5, P0 ;  /* 0x000000050d057208 */ /* 0x000fcc0000000000 */
[----:B------:R-:W-:-:S06]  /*0680*/  DSETP.GT.AND P0, PT, R10, R4, PT ;  /* 0x000000040a00722a */ /* 0x000fcc0003f04000 */
[----:B------:R-:W-:Y:S02]  /*0690*/  FSEL R4, R10, R4, P0 ;  /* 0x000000040a047208 */ /* 0x000fe40000000000 */
[----:B------:R-:W-:-:S06]  /*06a0*/  FSEL R5, R11, R5, P0 ;  /* 0x000000050b057208 */ /* 0x000fcc0000000000 */
[----:B------:R-:W-:-:S06]  /*06b0*/  DSETP.GT.AND P0, PT, R26, R4, PT ;  /* 0x000000041a00722a */ /* 0x000fcc0003f04000 */
[----:B------:R-:W-:Y:S02]  /*06c0*/  FSEL R6, R26, R4, P0 ;  /* 0x000000041a067208 */ /* 0x000fe40000000000 */
[----:B------:R-:W-:Y:S01]  /*06d0*/  FSEL R7, R27, R5, P0 ;  /* 0x000000051b077208 */ /* 0x000fe20000000000 */
[----:B------:R-:W-:Y:S06]  /*06e0*/  BRA.U UP1, `(.L_x_7) ;  /* 0xfffffff901b07547 */ /* 0x000fec000b83ffff */
.L_x_6:
[----:B------:R-:W-:Y:S05]  /*06f0*/  BRA.U !UP0, `(.L_x_5) ;  /* 0x0000000508607547 */ /* 0x000fea000b800000 */
[----:B------:R-:W-:Y:S02]  /*0700*/  UISETP.GE.U32.AND UP0, UPT, UR6, 0x8, UPT ;  /* 0x000000080600788c */ /* 0x000fe4000bf06070 */
[----:B------:R-:W-:-:S04]  /*0710*/  ULOP3.LUT UR7, UR5, 0x7, URZ, 0xc0, !UPT ;  /* 0x0000000705077892 */ /* 0x000fc8000f8ec0ff */
[----:B------:R-:W-:-:S03]  /*0720*/  UISETP.NE.AND UP1, UPT, UR7, URZ, UPT ;  /* 0x000000ff0700728c */ /* 0x000fc6000bf25270 */
[----:B------:R-:W-:Y:S08]  /*0730*/  BRA.U !UP0, `(.L_x_8) ;  /* 0x0000000108ac7547 */ /* 0x000ff0000b800000 */
[----:B------:R-:W0:Y:S01]  /*0740*/  LDC.64 R16, c[0x0][0x388] ;  /* 0x0000e200ff107b82 */ /* 0x000e220000000a00 */
[----:B------:R-:W-:-:S04]  /*0750*/  IMAD R3, R21, UR4, R0 ;  /* 0x0000000415037c24 */ /* 0x000fc8000f8e0200 */
[----:B0-----:R-:W-:-:S05]  /*0760*/  IMAD.WIDE R16, R3, 0x8, R16 ;  /* 0x0000000803107825 */ /* 0x001fca00078e0210 */
[----:B------:R-:W2:Y:S01]  /*0770*/  LDG.E.64 R2, desc[UR8][R16.64] ;  /* 0x0000000810027981 */ /* 0x000ea2000c1e1b00 */
[----:B------:R-:W-:-:S05]  /*0780*/  IMAD.WIDE R18, R21, 0x8, R16 ;  /* 0x0000000815127825 */ /* 0x000fca00078e0210 */
[----:B------:R-:W3:Y:S01]  /*0790*/  LDG.E.64 R4, desc[UR8][R18.64] ;  /* 0x0000000812047981 */ /* 0x000ee2000c1e1b00 */
[----:B------:R-:W-:-:S05]  /*07a0*/  IMAD.WIDE R22, R21, 0x8, R18 ;  /* 0x0000000815167825 */ /* 0x000fca00078e0212 */
[----:B------:R-:W4:Y:S01]  /*07b0*/  LDG.E.64 R8, desc[UR8][R22.64] ;  /* 0x0000000816087981 */ /* 0x000f22000c1e1b00 */
[----:B------:R-:W-:-:S05]  /*07c0*/  IMAD.WIDE R24, R21, 0x8, R22 ;  /* 0x0000000815187825 */ /* 0x000fca00078e0216 */
[----:B------:R-:W5:Y:S01]  /*07d0*/  LDG.E.64 R10, desc[UR8][R24.64] ;  /* 0x00000008180a7981 */ /* 0x000f62000c1e1b00 */
[----:B------:R-:W-:-:S05]  /*07e0*/  IMAD.WIDE R26, R21, 0x8, R24 ;  /* 0x00000008151a7825 */ /* 0x000fca00078e0218 */
[----:B------:R-:W5:Y:S01]  /*07f0*/  LDG.E.64 R12, desc[UR8][R26.64] ;  /* 0x000000081a0c7981 */ /* 0x000f62000c1e1b00 */
[----:B------:R-:W-:-:S05]  /*0800*/  IMAD.WIDE R28, R21, 0x8, R26 ;  /* 0x00000008151c7825 */ /* 0x000fca00078e021a */
[----:B------:R0:W5:Y:S02]  /*0810*/  LDG.E.64 R14, desc[UR8][R28.64] ;  /* 0x000000081c0e7981 */ /* 0x000164000c1e1b00 */
[----:B0-----:R-:W-:-:S05]  /*0820*/  IMAD.WIDE R28, R21, 0x8, R28 ;  /* 0x00000008151c7825 */ /* 0x001fca00078e021c */
[----:B------:R-:W5:Y:S01]  /*0830*/  LDG.E.64 R16, desc[UR8][R28.64] ;  /* 0x000000081c107981 */ /* 0x000f62000c1e1b00 */
[----:B------:R-:W-:-:S06]  /*0840*/  IMAD.WIDE R18, R21, 0x8, R28 ;  /* 0x0000000815127825 */ /* 0x000fcc00078e021c */
[----:B------:R-:W5:Y:S01]  /*0850*/  LDG.E.64 R18, desc[UR8][R18.64] ;  /* 0x0000000812127981 */ /* 0x000f62000c1e1b00 */
[----:B------:R-:W-:Y:S01]  /*0860*/  UIADD3 UR4, UPT, UPT, UR4, 0x8, URZ ;  /* 0x0000000804047890 */ /* 0x000fe2000fffe0ff */
[----:B--2---:R-:W-:-:S06]  /*0870*/  DSETP.GT.AND P0, PT, R2, R6, PT ;  /* 0x000000060200722a */ /* 0x004fcc0003f04000 */
[----:B------:R-:W-:Y:S02]  /*0880*/  FSEL R2, R2, R6, P0 ;  /* 0x0000000602027208 */ /* 0x000fe40000000000 */
[----:B------:R-:W-:-:S06]  /*0890*/  FSEL R3, R3, R7, P0 ;  /* 0x0000000703037208 */ /* 0x000fcc0000000000 */
[----:B---3--:R-:W-:-:S06]  /*08a0*/  DSETP.GT.AND P0, PT, R4, R2, PT ;  /* 0x000000020400722a */ /* 0x008fcc0003f04000 */
        /* <DEDUP_REMOVED lines=19> */
[----:B------:R-:W-:-:S07]  /*09e0*/  FSEL R7, R19, R3, P0 ;  /* 0x0000000313077208 */ /* 0x000fce0000000000 */
.L_x_8:
        /* <DEDUP_REMOVED lines=27> */
[----:B------:R-:W-:-:S07]  /*0ba0*/  FSEL R7, R17, R3, P0 ;  /* 0x0000000311077208 */ /* 0x000fce0000000000 */
.L_x_9:
[----:B------:R-:W-:Y:S05]  /*0bb0*/  BRA.U !UP1, `(.L_x_5) ;  /* 0x0000000109307547 */ /* 0x000fea000b800000 */
[----:B------:R-:W0:Y:S01]  /*0bc0*/  LDC.64 R4, c[0x0][0x388] ;  /* 0x0000e200ff047b82 */ /* 0x000e220000000a00 */
[----:B------:R-:W-:Y:S01]  /*0bd0*/  IMAD R8, R21, UR4, R0 ;  /* 0x0000000415087c24 */ /* 0x000fe2000f8e0200 */
[----:B------:R-:W-:-:S12]  /*0be0*/  UIADD3 UR5, UPT, UPT, -UR5, URZ, URZ ;  /* 0x000000ff05057290 */ /* 0x000fd8000fffe1ff */
.L_x_10:
[----:B0-----:R-:W-:-:S06]  /*0bf0*/  IMAD.WIDE R2, R8, 0x8, R4 ;  /* 0x0000000808027825 */ /* 0x001fcc00078e0204 */
[----:B------:R-:W2:Y:S01]  /*0c00*/  LDG.E.64 R2, desc[UR8][R2.64] ;  /* 0x0000000802027981 */ /* 0x000ea2000c1e1b00 */
[----:B------:R-:W-:Y:S01]  /*0c10*/  UIADD3 UR5, UPT, UPT, UR5, 0x1, URZ ;  /* 0x0000000105057890 */ /* 0x000fe2000fffe0ff */
[----:B------:R-:W-:-:S03]  /*0c20*/  IMAD.IADD R8, R8, 0x1, R21 ;  /* 0x0000000108087824 */ /* 0x000fc600078e0215 */
[----:B------:R-:W-:Y:S01]  /*0c30*/  UISETP.NE.AND UP0, UPT, UR5, URZ, UPT ;  /* 0x000000ff0500728c */ /* 0x000fe2000bf05270 */
[----:B--2---:R-:W-:-:S06]  /*0c40*/  DSETP.GT.AND P0, PT, R2, R6, PT ;  /* 0x000000060200722a */ /* 0x004fcc0003f04000 */
[----:B------:R-:W-:Y:S02]  /*0c50*/  FSEL R6, R2, R6, P0 ;  /* 0x0000000602067208 */ /* 0x000fe40000000000 */
[----:B------:R-:W-:Y:S01]  /*0c60*/  FSEL R7, R3, R7, P0 ;  /* 0x0000000703077208 */ /* 0x000fe20000000000 */
[----:B------:R-:W-:Y:S06]  /*0c70*/  BRA.U UP0, `(.L_x_10) ;  /* 0xfffffffd00dc7547 */ /* 0x000fec000b83ffff */
.L_x_5:
[----:B------:R-:W0:Y:S02]  /*0c80*/  LDC.64 R2, c[0x0][0x380] ;  /* 0x0000e000ff027b82 */ /* 0x000e240000000a00 */
[----:B0-----:R-:W-:-:S05]  /*0c90*/  IMAD.WIDE R2, R0, 0x8, R2 ;  /* 0x0000000800027825 */ /* 0x001fca00078e0202 */
[----:B------:R-:W-:Y:S01]  /*0ca0*/  STG.E.64 desc[UR8][R2.64], R6 ;  /* 0x0000000602007986 */ /* 0x000fe2000c101b08 */
[----:B------:R-:W-:Y:S05]  /*0cb0*/  EXIT ;  /* 0x000000000000794d */ /* 0x000fea0003800000 */
.L_x_11:
        /* <DEDUP_REMOVED lines=12> */
.L_x_25:


//--------------------- .text._Z12gpu_add_biasPdS_iii --------------------------
	.section	.text._Z12gpu_add_biasPdS_iii,"ax",@progbits
	.align	128
        .global         _Z12gpu_add_biasPdS_iii
        .type           _Z12gpu_add_biasPdS_iii,@function
        .size           _Z12gpu_add_biasPdS_iii,(.L_x_26 - _Z12gpu_add_biasPdS_iii)
        .other          _Z12gpu_add_biasPdS_iii,@"STO_CUDA_ENTRY STV_DEFAULT"
_Z12gpu_add_biasPdS_iii:
.text._Z12gpu_add_biasPdS_iii:
[----:B------:R-:W-:Y:S01]  /*0000*/  LDC R1, c[0x0][0x37c] ;  /* 0x0000df00ff017b82 */ /* 0x000fe20000000800 */
[----:B------:R-:W0:Y:S07]  /*0010*/  S2R R3, SR_TID.Y ;  /* 0x0000000000037919 */ /* 0x000e2e0000002200 */
[----:B------:R-:W0:Y:S01]  /*0020*/  S2UR UR4, SR_CTAID.Y ;  /* 0x00000000000479c3 */ /* 0x000e220000002600 */
[----:B------:R-:W1:Y:S01]  /*0030*/  LDCU.64 UR6, c[0x0][0x390] ;  /* 0x00007200ff0677ac */ /* 0x000e620008000a00 */
[----:B------:R-:W2:Y:S06]  /*0040*/  S2R R5, SR_TID.X ;  /* 0x0000000000057919 */ /* 0x000eac0000002100 */
[----:B------:R-:W0:Y:S08]  /*0050*/  LDC R0, c[0x0][0x364] ;  /* 0x0000d900ff007b82 */ /* 0x000e300000000800 */
[----:B------:R-:W2:Y:S08]  /*0060*/  S2UR UR5, SR_CTAID.X ;  /* 0x00000000000579c3 */ /* 0x000eb00000002500 */
[----:B------:R-:W2:Y:S01]  /*0070*/  LDC R6, c[0x0][0x360] ;  /* 0x0000d800ff067b82 */ /* 0x000ea20000000800 */
[----:B0-----:R-:W-:-:S05]  /*0080*/  IMAD R0, R0, UR4, R3 ;  /* 0x0000000400007c24 */ /* 0x001fca000f8e0203 */
[----:B-1----:R-:W-:Y:S01]  /*0090*/  ISETP.GE.AND P0, PT, R0, UR6, PT ;  /* 0x0000000600007c0c */ /* 0x002fe2000bf06270 */
[----:B--2---:R-:W-:-:S05]  /*00a0*/  IMAD R6, R6, UR5, R5 ;  /* 0x0000000506067c24 */ /* 0x004fca000f8e0205 */
[----:B------:R-:W-:-:S13]  /*00b0*/  ISETP.GE.OR P0, PT, R6, UR7, P0 ;  /* 0x0000000706007c0c */ /* 0x000fda0008706670 */
[----:B------:R-:W-:Y:S05]  /*00c0*/  @P0 EXIT ;  /* 0x000000000000094d */ /* 0x000fea0003800000 */
[----:B------:R-:W0:Y:S01]  /*00d0*/  S2R R9, SR_CTAID.Z ;  /* 0x0000000000097919 */ /* 0x000e220000002700 */
[----:B------:R-:W1:Y:S01]  /*00e0*/  LDC.64 R2, c[0x0][0x388] ;  /* 0x0000e200ff027b82 */ /* 0x000e620000000a00 */
[----:B------:R-:W2:Y:S07]  /*00f0*/  LDCU.64 UR4, c[0x0][0x358] ;  /* 0x00006b00ff0477ac */ /* 0x000eae0008000a00 */
[----:B------:R-:W3:Y:S01]  /*0100*/  LDC.64 R4, c[0x0][0x380] ;  /* 0x0000e000ff047b82 */ /* 0x000ee20000000a00 */
[----:B0-----:R-:W-:-:S02]  /*0110*/  IMAD R7, R9, UR6, R0 ;  /* 0x0000000609077c24 */ /* 0x001fc4000f8e0200 */
[----:B-1----:R-:W-:-:S04]  /*0120*/  IMAD.WIDE.U32 R2, R9, 0x8, R2 ;  /* 0x0000000809027825 */ /* 0x002fc800078e0002 */
[----:B------:R-:W-:Y:S02]  /*0130*/  IMAD R7, R7, UR7, R6 ;  /* 0x0000000707077c24 */ /* 0x000fe4000f8e0206 */
[----:B--2---:R-:W2:Y:S02]  /*0140*/  LDG.E.64 R2, desc[UR4][R2.64] ;  /* 0x0000000402027981 */ /* 0x004ea4000c1e1b00 */
[----:B---3--:R-:W-:-:S05]  /*0150*/  IMAD.WIDE R4, R7, 0x8, R4 ;  /* 0x0000000807047825 */ /* 0x008fca00078e0204 */
[----:B------:R-:W2:Y:S02]  /*0160*/  LDG.E.64 R6, desc[UR4][R4.64] ;  /* 0x0000000404067981 */ /* 0x000ea4000c1e1b00 */
[----:B--2---:R-:W-:-:S07]  /*0170*/  DADD R6, R2, R6 ;  /* 0x0000000002067229 */ /* 0x004fce0000000006 */
[----:B------:R-:W-:Y:S01]  /*0180*/  STG.E.64 desc[UR4][R4.64], R6 ;  /* 0x0000000604007986 */ /* 0x000fe2000c101b04 */
[----:B------:R-:W-:Y:S05]  /*0190*/  EXIT ;  /* 0x000000000000794d */ /* 0x000fea0003800000 */
.L_x_12:
        /* <DEDUP_REMOVED lines=14> */
.L_x_26:


//--------------------- .text._Z10gpu_b_normPdS_S_S_iii --------------------------
	.section	.text._Z10gpu_b_normPdS_S_S_iii,"ax",@progbits
	.align	128
        .global         _Z10gpu_b_normPdS_S_S_iii
        .type           _Z10gpu_b_normPdS_S_S_iii,@function
        .size           _Z10gpu_b_normPdS_S_S_iii,(.L_x_23 - _Z10gpu_b_normPdS_S_S_iii)
        .other          _Z10gpu_b_normPdS_S_S_iii,@"STO_CUDA_ENTRY STV_DEFAULT"
_Z10gpu_b_normPdS_S_S_iii:
.text._Z10gpu_b_normPdS_S_S_iii:
        /* <DEDUP_REMOVED lines=14> */
[----:B------:R-:W0:Y:S01]  /*00e0*/  LDC.64 R6, c[0x0][0x398] ;  /* 0x0000e600ff067b82 */ /* 0x000e220000000a00 */
[----:B------:R-:W1:Y:S07]  /*00f0*/  LDCU.64 UR4, c[0x0][0x358] ;  /* 0x00006b00ff0477ac */ /* 0x000e6e0008000a00 */
[----:B------:R-:W2:Y:S08]  /*0100*/  LDC.64 R10, c[0x0][0x388] ;  /* 0x0000e200ff0a7b82 */ /* 0x000eb00000000a00 */
[----:B------:R-:W3:Y:S08]  /*0110*/  LDC.64 R4, c[0x0][0x380] ;  /* 0x0000e000ff047b82 */ /* 0x000ef00000000a00 */
[----:B------:R-:W4:Y:S01]  /*0120*/  LDC.64 R2, c[0x0][0x390] ;  /* 0x0000e400ff027b82 */ /* 0x000f220000000a00 */
[----:B0-----:R-:W-:-:S06]  /*0130*/  IMAD.WIDE.U32 R6, R13, 0x8, R6 ;  /* 0x000000080d067825 */ /* 0x001fcc00078e0006 */
[----:B-1----:R-:W5:Y:S01]  /*0140*/  LDG.E.64 R6, desc[UR4][R6.64] ;  /* 0x0000000406067981 */ /* 0x002f62000c1e1b00 */
[C---:B------:R-:W-:Y:S02]  /*0150*/  IMAD R9, R13.reuse, UR6, R0 ;  /* 0x000000060d097c24 */ /* 0x040fe4000f8e0200 */
[----:B--2---:R-:W-:-:S04]  /*0160*/  IMAD.WIDE.U32 R10, R13, 0x8, R10 ;  /* 0x000000080d0a7825 */ /* 0x004fc800078e000a */
[----:B------:R-:W-:Y:S02]  /*0170*/  IMAD R9, R9, UR7, R8 ;  /* 0x0000000709097c24 */ /* 0x000fe4000f8e0208 */
[----:B------:R-:W2:Y:S02]  /*0180*/  LDG.E.64 R10, desc[UR4][R10.64] ;  /* 0x000000040a0a7981 */ /* 0x000ea4000c1e1b00 */
[----:B---3--:R-:W-:-:S05]  /*0190*/  IMAD.WIDE R4, R9, 0x8, R4 ;  /* 0x0000000809047825 */ /* 0x008fca00078e0204 */
[----:B------:R-:W2:Y:S01]  /*01a0*/  LDG.E.64 R8, desc[UR4][R4.64] ;  /* 0x0000000404087981 */ /* 0x000ea2000c1e1b00 */
[----:B----4-:R-:W-:-:S06]  /*01b0*/  IMAD.WIDE.U32 R2, R13, 0x8, R2 ;  /* 0x000000080d027825 */ /* 0x010fcc00078e0002 */
[----:B------:R-:W3:Y:S01]  /*01c0*/  LDG.E.64 R2, desc[UR4][R2.64] ;  /* 0x0000000402027981 */ /* 0x000ee2000c1e1b00 */
[----:B------:R-:W-:Y:S01]  /*01d0*/  IMAD.MOV.U32 R12, RZ, RZ, 0x1 ;  /* 0x00000001ff0c7424 */ /* 0x000fe200078e00ff */
[----:B------:R-:W-:Y:S01]  /*01e0*/  BSSY.RECONVERGENT B0, `(.L_x_13) ;  /* 0x0000014000007945 */ /* 0x000fe20003800200 */
[----:B-----5:R-:W0:Y:S04]  /*01f0*/  MUFU.RCP64H R13, R7 ;  /* 0x00000007000d7308 */ /* 0x020e280000001800 */
[----:B0-----:R-:W-:-:S08]  /*0200*/  DFMA R14, -R6, R12, 1 ;  /* 0x3ff00000060e742b */ /* 0x001fd0000000010c */
[----:B------:R-:W-:-:S08]  /*0210*/  DFMA R14, R14, R14, R14 ;  /* 0x0000000e0e0e722b */ /* 0x000fd0000000000e */
[----:B------:R-:W-:Y:S02]  /*0220*/  DFMA R14, R12, R14, R12 ;  /* 0x0000000e0c0e722b */ /* 0x000fe4000000000c */
[----:B--2---:R-:W-:-:S06]  /*0230*/  DADD R8, R8, -R10 ;  /* 0x0000000008087229 */ /* 0x004fcc000000080a */
[----:B------:R-:W-:Y:S02]  /*0240*/  DFMA R12, -R6, R14, 1 ;  /* 0x3ff00000060c742b */ /* 0x000fe4000000010e */
[----:B---3--:R-:W-:-:S06]  /*0250*/  DMUL R8, R2, R8 ;  /* 0x0000000802087228 */ /* 0x008fcc0000000000 */
[----:B------:R-:W-:-:S08]  /*0260*/  DFMA R12, R14, R12, R14 ;  /* 0x0000000c0e0c722b */ /* 0x000fd0000000000e */
[----:B------:R-:W-:-:S08]  /*0270*/  DMUL R10, R8, R12 ;  /* 0x0000000c080a7228 */ /* 0x000fd00000000000 */
[----:B------:R-:W-:-:S08]  /*0280*/  DFMA R2, -R6, R10, R8 ;  /* 0x0000000a0602722b */ /* 0x000fd00000000108 */
[----:B------:R-:W-:Y:S01]  /*0290*/  DFMA R2, R12, R2, R10 ;  /* 0x000000020c02722b */ /* 0x000fe2000000000a */
[----:B------:R-:W-:-:S09]  /*02a0*/  FSETP.GEU.AND P1, PT, |R9|, 6.5827683646048100446e-37, PT ;  /* 0x036000000900780b */ /* 0x000fd20003f2e200 */
[----:B------:R-:W-:-:S05]  /*02b0*/  FFMA R0, RZ, R7, R3 ;  /* 0x00000007ff007223 */ /* 0x000fca0000000003 */
[----:B------:R-:W-:-:S13]  /*02c0*/  FSETP.GT.AND P0, PT, |R0|, 1.469367938527859385e-39, PT ;  /* 0x001000000000780b */ /* 0x000fda0003f04200 */
[----:B------:R-:W-:Y:S05]  /*02d0*/  @P0 BRA P1, `(.L_x_14) ;  /* 0x0000000000100947 */ /* 0x000fea0000800000 */
[----:B------:R-:W-:-:S07]  /*02e0*/  MOV R0, 0x300 ;  /* 0x0000030000007802 */ /* 0x000fce0000000f00 */
[----:B------:R-:W-:Y:S05]  /*02f0*/  CALL.REL.NOINC `($__internal_0_$__cuda_sm20_div_rn_f64_full) ;  /* 0x0000000000147944 */ /* 0x000fea0003c00000 */
[----:B------:R-:W-:Y:S02]  /*0300*/  IMAD.MOV.U32 R2, RZ, RZ, R12 ;  /* 0x000000ffff027224 */ /* 0x000fe400078e000c */
[----:B------:R-:W-:-:S07]  /*0310*/  IMAD.MOV.U32 R3, RZ, RZ, R13 ;  /* 0x000000ffff037224 */ /* 0x000fce00078e000d */
.L_x_14:
[----:B------:R-:W-:Y:S05]  /*0320*/  BSYNC.RECONVERGENT B0 ;  /* 0x0000000000007941 */ /* 0x000fea0003800200 */
.L_x_13:
[----:B------:R-:W-:Y:S01]  /*0330*/  STG.E.64 desc[UR4][R4.64], R2 ;  /* 0x0000000204007986 */ /* 0x000fe2000c101b04 */
[----:B------:R-:W-:Y:S05]  /*0340*/  EXIT ;  /* 0x000000000000794d */ /* 0x000fea0003800000 */
        .weak           $__internal_0_$__cuda_sm20_div_rn_f64_full
        .type           $__internal_0_$__cuda_sm20_div_rn_f64_full,@function
        .size           $__internal_0_$__cuda_sm20_div_rn_f64_full,(.L_x_23 - $__internal_0_$__cuda_sm20_div_rn_f64_full)
$__internal_0_$__cuda_sm20_div_rn_f64_full:
[C---:B------:R-:W-:Y:S01]  /*0350*/  FSETP.GEU.AND P0, PT, |R7|.reuse, 1.469367938527859385e-39, PT ;  /* 0x001000000700780b */ /* 0x040fe20003f0e200 */
[----:B------:R-:W-:Y:S01]  /*0360*/  IMAD.MOV.U32 R16, RZ, RZ, 0x1 ;  /* 0x00000001ff107424 */ /* 0x000fe200078e00ff */
[----:B------:R-:W-:Y:S01]  /*0370*/  LOP3.LUT R2, R7, 0x800fffff, RZ, 0xc0, !PT ;  /* 0x800fffff07027812 */ /* 0x000fe200078ec0ff */
[----:B------:R-:W-:Y:S01]  /*0380*/  BSSY.RECONVERGENT B1, `(.L_x_15) ;  /* 0x0000055000017945 */ /* 0x000fe20003800200 */
[C---:B------:R-:W-:Y:S02]  /*0390*/  FSETP.GEU.AND P2, PT, |R9|.reuse, 1.469367938527859385e-39, PT ;  /* 0x001000000900780b */ /* 0x040fe40003f4e200 */
[----:B------:R-:W-:Y:S01]  /*03a0*/  LOP3.LUT R3, R2, 0x3ff00000, RZ, 0xfc, !PT ;  /* 0x3ff0000002037812 */ /* 0x000fe200078efcff */
[----:B------:R-:W-:Y:S01]  /*03b0*/  IMAD.MOV.U32 R2, RZ, RZ, R6 ;  /* 0x000000ffff027224 */ /* 0x000fe200078e0006 */
[----:B------:R-:W-:Y:S02]  /*03c0*/  LOP3.LUT R12, R9, 0x7ff00000, RZ, 0xc0, !PT ;  /* 0x7ff00000090c7812 */ /* 0x000fe400078ec0ff */
[----:B------:R-:W-:-:S03]  /*03d0*/  LOP3.LUT R15, R7, 0x7ff00000, RZ, 0xc0, !PT ;  /* 0x7ff00000070f7812 */ /* 0x000fc600078ec0ff */
[----:B------:R-:W-:Y:S01]  /*03e0*/  @!P0 DMUL R2, R6, 8.98846567431157953865e+307 ;  /* 0x7fe0000006028828 */ /* 0x000fe20000000000 */
[----:B------:R-:W-:-:S03]  /*03f0*/  ISETP.GE.U32.AND P1, PT, R12, R15, PT ;  /* 0x0000000f0c00720c */ /* 0x000fc60003f26070 */
[----:B------:R-:W-:Y:S01]  /*0400*/  @!P2 LOP3.LUT R13, R7, 0x7ff00000, RZ, 0xc0, !PT ;  /* 0x7ff00000070da812 */ /* 0x000fe200078ec0ff */
[----:B------:R-:W-:Y:S01]  /*0410*/  @!P2 IMAD.MOV.U32 R18, RZ, RZ, RZ ;  /* 0x000000ffff12a224 */ /* 0x000fe200078e00ff */
[----:B------:R-:W0:Y:S02]  /*0420*/  MUFU.RCP64H R17, R3 ;  /* 0x0000000300117308 */ /* 0x000e240000001800 */
[----:B------:R-:W-:Y:S01]  /*0430*/  @!P2 ISETP.GE.U32.AND P3, PT, R12, R13, PT ;  /* 0x0000000d0c00a20c */ /* 0x000fe20003f66070 */
[----:B------:R-:W-:-:S05]  /*0440*/  IMAD.MOV.U32 R13, RZ, RZ, 0x1ca00000 ;  /* 0x1ca00000ff0d7424 */ /* 0x000fca00078e00ff */
[----:B------:R-:W-:-:S04]  /*0450*/  @!P2 SEL R19, R13, 0x63400000, !P3 ;  /* 0x634000000d13a807 */ /* 0x000fc80005800000 */
[----:B------:R-:W-:-:S04]  /*0460*/  @!P2 LOP3.LUT R19, R19, 0x80000000, R9, 0xf8, !PT ;  /* 0x800000001313a812 */ /* 0x000fc800078ef809 */
[----:B------:R-:W-:Y:S01]  /*0470*/  @!P2 LOP3.LUT R19, R19, 0x100000, RZ, 0xfc, !PT ;  /* 0x001000001313a812 */ /* 0x000fe200078efcff */
[----:B0-----:R-:W-:-:S08]  /*0480*/  DFMA R10, R16, -R2, 1 ;  /* 0x3ff00000100a742b */ /* 0x001fd00000000802 */
[----:B------:R-:W-:-:S08]  /*0490*/  DFMA R10, R10, R10, R10 ;  /* 0x0000000a0a0a722b */ /* 0x000fd0000000000a */
[----:B------:R-:W-:Y:S01]  /*04a0*/  DFMA R16, R16, R10, R16 ;  /* 0x0000000a1010722b */ /* 0x000fe20000000010 */
[----:B------:R-:W-:Y:S01]  /*04b0*/  SEL R11, R13, 0x63400000, !P1 ;  /* 0x634000000d0b7807 */ /* 0x000fe20004800000 */
[----:B------:R-:W-:-:S03]  /*04c0*/  IMAD.MOV.U32 R10, RZ, RZ, R8 ;  /* 0x000000ffff0a7224 */ /* 0x000fc600078e0008 */
[----:B------:R-:W-:-:S03]  /*04d0*/  LOP3.LUT R11, R11, 0x800fffff, R9, 0xf8, !PT ;  /* 0x800fffff0b0b7812 */ /* 0x000fc600078ef809 */
[----:B------:R-:W-:-:S03]  /*04e0*/  DFMA R20, R16, -R2, 1 ;  /* 0x3ff000001014742b */ /* 0x000fc60000000802 */
[----:B------:R-:W-:-:S05]  /*04f0*/  @!P2 DFMA R10, R10, 2, -R18 ;  /* 0x400000000a0aa82b */ /* 0x000fca0000000812 */
[----:B------:R-:W-:Y:S01]  /*0500*/  DFMA R16, R16, R20, R16 ;  /* 0x000000141010722b */ /* 0x000fe20000000010 */
[----:B------:R-:W-:Y:S02]  /*0510*/  IMAD.MOV.U32 R21, RZ, RZ, R12 ;  /* 0x000000ffff157224 */ /* 0x000fe400078e000c */
[----:B------:R-:W-:Y:S01]  /*0520*/  IMAD.MOV.U32 R20, RZ, RZ, R15 ;  /* 0x000000ffff147224 */ /* 0x000fe200078e000f */
[----:B------:R-:W-:Y:S02]  /*0530*/  @!P0 LOP3.LUT R20, R3, 0x7ff00000, RZ, 0xc0, !PT ;  /* 0x7ff0000003148812 */ /* 0x000fe400078ec0ff */
[----:B------:R-:W-:Y:S02]  /*0540*/  @!P2 LOP3.LUT R21, R11, 0x7ff00000, RZ, 0xc0, !PT ;  /* 0x7ff000000b15a812 */ /* 0x000fe400078ec0ff */
[----:B------:R-:W-:Y:S01]  /*0550*/  DMUL R18, R16, R10 ;  /* 0x0000000a10127228 */ /* 0x000fe20000000000 */
[----:B------:R-:W-:Y:S02]  /*0560*/  VIADD R23, R20, 0xffffffff ;  /* 0xffffffff14177836 */ /* 0x000fe40000000000 */
[----:B------:R-:W-:-:S05]  /*0570*/  VIADD R22, R21, 0xffffffff ;  /* 0xffffffff15167836 */ /* 0x000fca0000000000 */
[----:B------:R-:W-:Y:S01]  /*0580*/  DFMA R14, R18, -R2, R10 ;  /* 0x80000002120e722b */ /* 0x000fe2000000000a */
[----:B------:R-:W-:-:S04]  /*0590*/  ISETP.GT.U32.AND P0, PT, R22, 0x7feffffe, PT ;  /* 0x7feffffe1600780c */ /* 0x000fc80003f04070 */
[----:B------:R-:W-:-:S03]  /*05a0*/  ISETP.GT.U32.OR P0, PT, R23, 0x7feffffe, P0 ;  /* 0x7feffffe1700780c */ /* 0x000fc60000704470 */
[----:B------:R-:W-:-:S10]  /*05b0*/  DFMA R14, R16, R14, R18 ;  /* 0x0000000e100e722b */ /* 0x000fd40000000012 */
[----:B------:R-:W-:Y:S05]  /*05c0*/  @P0 BRA `(.L_x_16) ;  /* 0x00000000006c0947 */ /* 0x000fea0003800000 */
[----:B------:R-:W-:-:S04]  /*05d0*/  LOP3.LUT R9, R7, 0x7ff00000, RZ, 0xc0, !PT ;  /* 0x7ff0000007097812 */ /* 0x000fc800078ec0ff */
[CC--:B------:R-:W-:Y:S02]  /*05e0*/  VIADDMNMX R8, R12.reuse, -R9.reuse, 0xb9600000, !PT ;  /* 0xb96000000c087446 */ /* 0x0c0fe40007800909 */
[----:B------:R-:W-:Y:S02]  /*05f0*/  ISETP.GE.U32.AND P0, PT, R12, R9, PT ;  /* 0x000000090c00720c */ /* 0x000fe40003f06070 */
[----:B------:R-:W-:Y:S02]  /*0600*/  VIMNMX R8, PT, PT, R8, 0x46a00000, PT ;  /* 0x46a0000008087848 */ /* 0x000fe40003fe0100 */
[----:B------:R-:W-:-:S05]  /*0610*/  SEL R13, R13, 0x63400000, !P0 ;  /* 0x634000000d0d7807 */ /* 0x000fca0004000000 */
[----:B------:R-:W-:Y:S02]  /*0620*/  IMAD.IADD R16, R8, 0x1, -R13 ;  /* 0x0000000108107824 */ /* 0x000fe400078e0a0d */
[----:B------:R-:W-:Y:S02]  /*0630*/  IMAD.MOV.U32 R8, RZ, RZ, RZ ;  /* 0x000000ffff087224 */ /* 0x000fe400078e00ff */
[----:B------:R-:W-:-:S06]  /*0640*/  VIADD R9, R16, 0x7fe00000 ;  /* 0x7fe0000010097836 */ /* 0x000fcc0000000000 */
[----:B------:R-:W-:-:S10]  /*0650*/  DMUL R12, R14, R8 ;  /* 0x000000080e0c7228 */ /* 0x000fd40000000000 */
[----:B------:R-:W-:-:S13]  /*0660*/  FSETP.GTU.AND P0, PT, |R13|, 1.469367938527859385e-39, PT ;  /* 0x001000000d00780b */ /* 0x000fda0003f0c200 */
[----:B------:R-:W-:Y:S05]  /*0670*/  @P0 BRA `(.L_x_17) ;  /* 0x0000000000940947 */ /* 0x000fea0003800000 */
[----:B------:R-:W-:Y:S01]  /*0680*/  DFMA R2, R14, -R2, R10 ;  /* 0x800000020e02722b */ /* 0x000fe2000000000a */
[----:B------:R-:W-:-:S09]  /*0690*/  IMAD.MOV.U32 R8, RZ, RZ, RZ ;  /* 0x000000ffff087224 */ /* 0x000fd200078e00ff */
[C---:B------:R-:W-:Y:S02]  /*06a0*/  FSETP.NEU.AND P0, PT, R3.reuse, RZ, PT ;  /* 0x000000ff0300720b */ /* 0x040fe40003f0d000 */
[----:B------:R-:W-:-:S04]  /*06b0*/  LOP3.LUT R7, R3, 0x80000000, R7, 0x48, !PT ;  /* 0x8000000003077812 */ /* 0x000fc800078e4807 */
[----:B------:R-:W-:-:S07]  /*06c0*/  LOP3.LUT R9, R7, R9, RZ, 0xfc, !PT ;  /* 0x0000000907097212 */ /* 0x000fce00078efcff */
[----:B------:R-:W-:Y:S05]  /*06d0*/  @!P0 BRA `(.L_x_17) ;  /* 0x00000000007c8947 */ /* 0x000fea0003800000 */
[----:B------:R-:W-:Y:S01]  /*06e0*/  IMAD.MOV R3, RZ, RZ, -R16 ;  /* 0x000000ffff037224 */ /* 0x000fe200078e0a10 */
[----:B------:R-:W-:Y:S01]  /*06f0*/  DMUL.RP R8, R14, R8 ;  /* 0x000000080e087228 */ /* 0x000fe20000008000 */
[----:B------:R-:W-:-:S06]  /*0700*/  IMAD.MOV.U32 R2, RZ, RZ, RZ ;  /* 0x000000ffff027224 */ /* 0x000fcc00078e00ff */
[----:B------:R-:W-:-:S03]  /*0710*/  DFMA R2, R12, -R2, R14 ;  /* 0x800000020c02722b */ /* 0x000fc6000000000e */
[----:B------:R-:W-:-:S03]  /*0720*/  LOP3.LUT R7, R9, R7, RZ, 0x3c, !PT ;  /* 0x0000000709077212 */ /* 0x000fc600078e3cff */
[----:B------:R-:W-:-:S04]  /*0730*/  IADD3 R2, PT, PT, -R16, -0x43300000, RZ ;  /* 0xbcd0000010027810 */ /* 0x000fc80007ffe1ff */
[----:B------:R-:W-:-:S04]  /*0740*/  FSETP.NEU.AND P0, PT, |R3|, R2, PT ;  /* 0x000000020300720b */ /* 0x000fc80003f0d200 */
[----:B------:R-:W-:Y:S02]  /*0750*/  FSEL R12, R8, R12, !P0 ;  /* 0x0000000c080c7208 */ /* 0x000fe40004000000 */
[----:B------:R-:W-:Y:S01]  /*0760*/  FSEL R13, R7, R13, !P0 ;  /* 0x0000000d070d7208 */ /* 0x000fe20004000000 */
[----:B------:R-:W-:Y:S06]  /*0770*/  BRA `(.L_x_17) ;  /* 0x0000000000547947 */ /* 0x000fec0003800000 */
.L_x_16:
[----:B------:R-:W-:-:S14]  /*0780*/  DSETP.NAN.AND P0, PT, R8, R8, PT ;  /* 0x000000080800722a */ /* 0x000fdc0003f08000 */
[----:B------:R-:W-:Y:S05]  /*0790*/  @P0 BRA `(.L_x_18) ;  /* 0x0000000000440947 */ /* 0x000fea0003800000 */
[----:B------:R-:W-:-:S14]  /*07a0*/  DSETP.NAN.AND P0, PT, R6, R6, PT ;  /* 0x000000060600722a */ /* 0x000fdc0003f08000 */
[----:B------:R-:W-:Y:S05]  /*07b0*/  @P0 BRA `(.L_x_19) ;  /* 0x0000000000300947 */ /* 0x000fea0003800000 */
[----:B------:R-:W-:Y:S01]  /*07c0*/  ISETP.NE.AND P0, PT, R21, R20, PT ;  /* 0x000000141500720c */ /* 0x000fe20003f05270 */
[----:B------:R-:W-:Y:S02]  /*07d0*/  IMAD.MOV.U32 R12, RZ, RZ, 0x0 ;  /* 0x00000000ff0c7424 */ /* 0x000fe400078e00ff */
[----:B------:R-:W-:-:S10]  /*07e0*/  IMAD.MOV.U32 R13, RZ, RZ, -0x80000 ;  /* 0xfff80000ff0d7424 */ /* 0x000fd400078e00ff */
[----:B------:R-:W-:Y:S05]  /*07f0*/  @!P0 BRA `(.L_x_17) ;  /* 0x0000000000348947 */ /* 0x000fea0003800000 */
[----:B------:R-:W-:Y:S02]  /*0800*/  ISETP.NE.AND P0, PT, R21, 0x7ff00000, PT ;  /* 0x7ff000001500780c */ /* 0x000fe40003f05270 */
[----:B------:R-:W-:Y:S02]  /*0810*/  LOP3.LUT R13, R9, 0x80000000, R7, 0x48, !PT ;  /* 0x80000000090d7812 */ /* 0x000fe400078e4807 */
[----:B------:R-:W-:-:S13]  /*0820*/  ISETP.EQ.OR P0, PT, R20, RZ, !P0 ;  /* 0x000000ff1400720c */ /* 0x000fda0004702670 */
[----:B------:R-:W-:Y:S01]  /*0830*/  @P0 LOP3.LUT R2, R13, 0x7ff00000, RZ, 0xfc, !PT ;  /* 0x7ff000000d020812 */ /* 0x000fe200078efcff */
[----:B------:R-:W-:Y:S02]  /*0840*/  @!P0 IMAD.MOV.U32 R12, RZ, RZ, RZ ;  /* 0x000000ffff0c8224 */ /* 0x000fe400078e00ff */
[----:B------:R-:W-:Y:S02]  /*0850*/  @P0 IMAD.MOV.U32 R12, RZ, RZ, RZ ;  /* 0x000000ffff0c0224 */ /* 0x000fe400078e00ff */
[----:B------:R-:W-:Y:S01]  /*0860*/  @P0 IMAD.MOV.U32 R13, RZ, RZ, R2 ;  /* 0x000000ffff0d0224 */ /* 0x000fe200078e0002 */
[----:B------:R-:W-:Y:S06]  /*0870*/  BRA `(.L_x_17) ;  /* 0x0000000000147947 */ /* 0x000fec0003800000 */
.L_x_19:
[----:B------:R-:W-:Y:S01]  /*0880*/  LOP3.LUT R13, R7, 0x80000, RZ, 0xfc, !PT ;  /* 0x00080000070d7812 */ /* 0x000fe200078efcff */
[----:B------:R-:W-:Y:S01]  /*0890*/  IMAD.MOV.U32 R12, RZ, RZ, R6 ;  /* 0x000000ffff0c7224 */ /* 0x000fe200078e0006 */
[----:B------:R-:W-:Y:S06]  /*08a0*/  BRA `(.L_x_17) ;  /* 0x0000000000087947 */ /* 0x000fec0003800000 */
.L_x_18:
[----:B------:R-:W-:Y:S01]  /*08b0*/  LOP3.LUT R13, R9, 0x80000, RZ, 0xfc, !PT ;  /* 0x00080000090d7812 */ /* 0x000fe200078efcff */
[----:B------:R-:W-:-:S07]  /*08c0*/  IMAD.MOV.U32 R12, RZ, RZ, R8 ;  /* 0x000000ffff0c7224 */ /* 0x000fce00078e0008 */
.L_x_17:
[----:B------:R-:W-:Y:S05]  /*08d0*/  BSYNC.RECONVERGENT B1 ;  /* 0x0000000000017941 */ /* 0x000fea0003800200 */
.L_x_15:
[----:B------:R-:W-:Y:S02]  /*08e0*/  IMAD.MOV.U32 R2, RZ, RZ, R0 ;  /* 0x000000ffff027224 */ /* 0x000fe400078e0000 */
[----:B------:R-:W-:-:S04]  /*08f0*/  IMAD.MOV.U32 R3, RZ, RZ, 0x0 ;  /* 0x00000000ff037424 */ /* 0x000fc800078e00ff */
[----:B------:R-:W-:Y:S05]  /*0900*/  RET.REL.NODEC R2 `(_Z10gpu_b_normPdS_S_S_iii) ;  /* 0xfffffff402bc7950 */ /* 0x000fea0003c3ffff */
.L_x_20:
        /* <DEDUP_REMOVED lines=15> */
.L_x_23:


//--------------------- .text._Z10gpu_l_reluPdiii --------------------------
	.section	.text._Z10gpu_l_reluPdiii,"ax",@progbits
	.align	128
        .global         _Z10gpu_l_reluPdiii
        .type           _Z10gpu_l_reluPdiii,@function
        .size           _Z10gpu_l_reluPdiii,(.L_x_28 - _Z10gpu_l_reluPdiii)
        .other          _Z10gpu_l_reluPdiii,@"STO_CUDA_ENTRY STV_DEFAULT"
_Z10gpu_l_reluPdiii:
.text._Z10gpu_l_reluPdiii:
        /* <DEDUP_REMOVED lines=15> */
[----:B------:R-:W2:Y:S01]  /*00f0*/  LDCU.64 UR4, c[0x0][0x358] ;  /* 0x00006b00ff0477ac */ /* 0x000ea20008000a00 */
[----:B0-----:R-:W-:-:S04]  /*0100*/  IMAD R5, R5, UR6, R0 ;  /* 0x0000000605057c24 */ /* 0x001fc8000f8e0200 */
[----:B------:R-:W-:-:S04]  /*0110*/  IMAD R5, R5, UR7, R4 ;  /* 0x0000000705057c24 */ /* 0x000fc8000f8e0204 */
[----:B-1----:R-:W-:-:S05]  /*0120*/  IMAD.WIDE R2, R5, 0x8, R2 ;  /* 0x0000000805027825 */ /* 0x002fca00078e0202 */
[----:B--2---:R-:W2:Y:S02]  /*0130*/  LDG.E.64 R4, desc[UR4][R2.64] ;  /* 0x0000000402047981 */ /* 0x004ea4000c1e1b00 */
[----:B--2---:R-:W-:-:S14]  /*0140*/  DSETP.GEU.AND P0, PT, R4, RZ, PT ;  /* 0x000000ff0400722a */ /* 0x004fdc0003f0e000 */
[----:B------:R-:W-:Y:S05]  /*0150*/  @P0 EXIT ;  /* 0x000000000000094d */ /* 0x000fea0003800000 */
[----:B------:R-:W-:Y:S01]  /*0160*/  UMOV UR6, 0x9999999a ;  /* 0x9999999a00067882 */ /* 0x000fe20000000000 */
[----:B------:R-:W-:Y:S02]  /*0170*/  UMOV UR7, 0x3fb99999 ;  /* 0x3fb9999900077882 */ /* 0x000fe40000000000 */
[----:B------:R-:W-:-:S07]  /*0180*/  DMUL R4, R4, UR6 ;  /* 0x0000000604047c28 */ /* 0x000fce0008000000 */
[----:B------:R-:W-:Y:S01]  /*0190*/  STG.E.64 desc[UR4][R2.64], R4 ;  /* 0x0000000402007986 */ /* 0x000fe2000c101b04 */
[----:B------:R-:W-:Y:S05]  /*01a0*/  EXIT ;  /* 0x000000000000794d */ /* 0x000fea0003800000 */
.L_x_21:
        /* <DEDUP_REMOVED lines=13> */
.L_x_28:


//--------------------- .text._Z3addPiS_S_i       --------------------------
	.section	.text._Z3addPiS_S_i,"ax",@progbits
	.align	128
        .global         _Z3addPiS_S_i
        .type           _Z3addPiS_S_i,@function
        .size           _Z3addPiS_S_i,(.L_x_29 - _Z3addPiS_S_i)
        .other          _Z3addPiS_S_i,@"STO_CUDA_ENTRY STV_DEFAULT"
_Z3addPiS_S_i:
.text._Z3addPiS_S_i:
[----:B------:R-:W-:Y:S01]  /*0000*/  LDC R1, c[0x0][0x37c] ;  /* 0x0000df00ff017b82 */ /* 0x000fe20000000800 */
[----:B------:R-:W0:Y:S07]  /*0010*/  S2R R9, SR_TID.X ;  /* 0x0000000000097919 */ /* 0x000e2e0000002100 */
[----:B------:R-:W0:Y:S01]  /*0020*/  S2UR UR4, SR_CTAID.X ;  /* 0x00000000000479c3 */ /* 0x000e220000002500 */
[----:B------:R-:W1:Y:S07]  /*0030*/  LDCU UR5, c[0x0][0x398] ;  /* 0x00007300ff0577ac */ /* 0x000e6e0008000800 */
[----:B------:R-:W0:Y:S02]  /*0040*/  LDC R0, c[0x0][0x360] ;  /* 0x0000d800ff007b82 */ /* 0x000e240000000800 */
[----:B0-----:R-:W-:-:S05]  /*0050*/  IMAD R9, R0, UR4, R9 ;  /* 0x0000000400097c24 */ /* 0x001fca000f8e0209 */
[----:B-1----:R-:W-:-:S13]  /*0060*/  ISETP.GE.AND P0, PT, R9, UR5, PT ;  /* 0x0000000509007c0c */ /* 0x002fda000bf06270 */
[----:B------:R-:W-:Y:S05]  /*0070*/  @P0 EXIT ;  /* 0x000000000000094d */ /* 0x000fea0003800000 */
[----:B------:R-:W0:Y:S01]  /*0080*/  LDC.64 R2, c[0x0][0x380] ;  /* 0x0000e000ff027b82 */ /* 0x000e220000000a00 */
[----:B------:R-:W1:Y:S07]  /*0090*/  LDCU.64 UR4, c[0x0][0x358] ;  /* 0x00006b00ff0477ac */ /* 0x000e6e0008000a00 */
[----:B------:R-:W2:Y:S08]  /*00a0*/  LDC.64 R4, c[0x0][0x388] ;  /* 0x0000e200ff047b82 */ /* 0x000eb00000000a00 */
[----:B------:R-:W3:Y:S01]  /*00b0*/  LDC.64 R6, c[0x0][0x390] ;  /* 0x0000e400ff067b82 */ /* 0x000ee20000000a00 */
[----:B0-----:R-:W-:-:S06]  /*00c0*/  IMAD.WIDE R2, R9, 0x4, R2 ;  /* 0x0000000409027825 */ /* 0x001fcc00078e0202 */
[----:B-1----:R-:W4:Y:S01]  /*00d0*/  LDG.E R2, desc[UR4][R2.64] ;  /* 0x0000000402027981 */ /* 0x002f22000c1e1900 */
[----:B--2---:R-:W-:-:S06]  /*00e0*/  IMAD.WIDE R4, R9, 0x4, R4 ;  /* 0x0000000409047825 */ /* 0x004fcc00078e0204 */
[----:B------:R-:W4:Y:S01]  /*00f0*/  LDG.E R5, desc[UR4][R4.64] ;  /* 0x0000000404057981 */ /* 0x000f22000c1e1900 */
[----:B---3--:R-:W-:Y:S01]  /*0100*/  IMAD.WIDE R6, R9, 0x4, R6 ;  /* 0x0000000409067825 */ /* 0x008fe200078e0206 */
[----:B----4-:R-:W-:-:S05]  /*0110*/  IADD3 R9, PT, PT, R2, R5, RZ ;  /* 0x0000000502097210 */ /* 0x010fca0007ffe0ff */
[----:B------:R-:W-:Y:S01]  /*0120*/  STG.E desc[UR4][R6.64], R9 ;  /* 0x0000000906007986 */ /* 0x000fe2000c101904 */
[----:B------:R-:W-:Y:S05]  /*0130*/  EXIT ;  /* 0x000000000000794d */ /* 0x000fea0003800000 */
.L_x_22:
        /* <DEDUP_REMOVED lines=12> */
.L_x_29:


//--------------------- .nv.shared.reserved.0     --------------------------
	.section	.nv.shared.reserved.0,"aw",@nobits
	.weak		__nv_reservedSMEM_offset_0_alias
	.size		__nv_reservedSMEM_offset_0_alias, 0, 64
	.other		__nv_reservedSMEM_offset_0_alias,@"STO_CUDA_RESERVED_SHARED STV_DEFAULT"
__nv_reservedSMEM_offset_0_alias:
	.zero		0
	.zero		64


//--------------------- .nv.constant0._Z13gpu_multABtoCPdS_S_iii --------------------------
	.section	.nv.constant0._Z13gpu_multABtoCPdS_S_iii,"a",@progbits
	.sectionflags	@""
	.align	4
.nv.constant0._Z13gpu_multABtoCPdS_S_iii:
	.zero		932


//--------------------- .nv.constant0._Z7gpu_maxPdS_ii --------------------------
	.section	.nv.constant0._Z7gpu_maxPdS_ii,"a",@progbits
	.sectionflags	@""
	.align	4
.nv.constant0._Z7gpu_maxPdS_ii:
	.zero		920


//--------------------- .nv.constant0._Z12gpu_add_biasPdS_iii --------------------------
	.section	.nv.constant0._Z12gpu_add_biasPdS_iii,"a",@progbits
	.sectionflags	@""
	.align	4
.nv.constant0._Z12gpu_add_biasPdS_iii:
	.zero		924


//--------------------- .nv.constant0._Z10gpu_b_normPdS_S_S_iii --------------------------
	.section	.nv.constant0._Z10gpu_b_normPdS_S_S_iii,"a",@progbits
	.sectionflags	@""
	.align	4
.nv.constant0._Z10gpu_b_normPdS_S_S_iii:
	.zero		940


//--------------------- .nv.constant0._Z10gpu_l_reluPdiii --------------------------
	.section	.nv.constant0._Z10gpu_l_reluPdiii,"a",@progbits
	.sectionflags	@""
	.align	4
.nv.constant0._Z10gpu_l_reluPdiii:
	.zero		916


//--------------------- .nv.constant0._Z3addPiS_S_i --------------------------
	.section	.nv.constant0._Z3addPiS_S_i,"a",@progbits
	.sectionflags	@""
	.align	4
.nv.constant0._Z3addPiS_S_i:
	.zero		924


//--------------------- SYMBOLS --------------------------

	.type		.nv.reservedSmem.offset0,@object
	.size		.nv.reservedSmem.offset0,0x4
